//
// Generated by NVIDIA NVVM Compiler
//
// Compiler Build ID: CL-36424714
// Cuda compilation tools, release 13.0, V13.0.88
// Based on NVVM 20.0.0
//

.version 9.0
.target sm_100
.address_size 64

	// .globl	_Z19calculatePathWeightPdPyS_PiS1_yy
.extern .func  (.param .b64 func_retval0) malloc
(
	.param .b64 malloc_param_0
)
;
.extern .func free
(
	.param .b64 free_param_0
)
;
.extern .shared .align 16 .b8 shared_array[];

.visible .entry _Z19calculatePathWeightPdPyS_PiS1_yy(
	.param .u64 .ptr .align 1 _Z19calculatePathWeightPdPyS_PiS1_yy_param_0,
	.param .u64 .ptr .align 1 _Z19calculatePathWeightPdPyS_PiS1_yy_param_1,
	.param .u64 .ptr .align 1 _Z19calculatePathWeightPdPyS_PiS1_yy_param_2,
	.param .u64 .ptr .align 1 _Z19calculatePathWeightPdPyS_PiS1_yy_param_3,
	.param .u64 .ptr .align 1 _Z19calculatePathWeightPdPyS_PiS1_yy_param_4,
	.param .u64 _Z19calculatePathWeightPdPyS_PiS1_yy_param_5,
	.param .u64 _Z19calculatePathWeightPdPyS_PiS1_yy_param_6
)
{
	.reg .pred 	%p<187>;
	.reg .b16 	%rs<18>;
	.reg .b32 	%r<386>;
	.reg .b64 	%rd<1013>;
	.reg .b64 	%fd<166>;

	ld.param.u64 	%rd363, [_Z19calculatePathWeightPdPyS_PiS1_yy_param_0];
	ld.param.u64 	%rd364, [_Z19calculatePathWeightPdPyS_PiS1_yy_param_1];
	ld.param.u64 	%rd365, [_Z19calculatePathWeightPdPyS_PiS1_yy_param_2];
	ld.param.u64 	%rd366, [_Z19calculatePathWeightPdPyS_PiS1_yy_param_3];
	ld.param.u64 	%rd367, [_Z19calculatePathWeightPdPyS_PiS1_yy_param_4];
	ld.param.u64 	%rd361, [_Z19calculatePathWeightPdPyS_PiS1_yy_param_5];
	ld.param.u64 	%rd362, [_Z19calculatePathWeightPdPyS_PiS1_yy_param_6];
	cvta.to.global.u64 	%rd1, %rd364;
	cvta.to.global.u64 	%rd2, %rd363;
	cvta.to.global.u64 	%rd3, %rd366;
	cvta.to.global.u64 	%rd4, %rd367;
	cvta.to.global.u64 	%rd5, %rd365;
	mov.u32 	%r43, %ctaid.x;
	mov.u32 	%r1, %ntid.x;
	mov.u32 	%r2, %tid.x;
	mad.lo.s32 	%r44, %r43, %r1, %r2;
	cvt.u64.u32 	%rd6, %r44;
	setp.le.u64 	%p1, %rd361, %rd6;
	@%p1 bra 	$L__BB0_318;
	cvt.u32.u64 	%r3, %rd362;
	cvt.u64.u32 	%rd7, %r1;
	add.s64 	%rd8, %rd362, %rd7;
	and.b64  	%rd368, %rd8, -4294967296;
	setp.ne.s64 	%p2, %rd368, 0;
	@%p2 bra 	$L__BB0_3;
	cvt.u32.u64 	%r45, %rd7;
	cvt.u32.u64 	%r46, %rd8;
	div.u32 	%r47, %r46, %r45;
	cvt.u64.u32 	%rd897, %r47;
	bra.uni 	$L__BB0_4;
$L__BB0_3:
	div.u64 	%rd897, %rd8, %rd7;
$L__BB0_4:
	cvt.u32.u64 	%r4, %rd897;
	setp.lt.s32 	%p3, %r4, 1;
	@%p3 bra 	$L__BB0_21;
	mul.lo.s32 	%r5, %r2, %r4;
	and.b32  	%r6, %r4, 3;
	setp.lt.u32 	%p4, %r4, 4;
	mov.b32 	%r378, 0;
	@%p4 bra 	$L__BB0_16;
	and.b32  	%r378, %r4, 2147483644;
	mov.b32 	%r376, 0;
$L__BB0_7:
	add.s32 	%r50, %r376, %r5;
	cvt.u64.u32 	%rd12, %r50;
	setp.lt.u64 	%p5, %rd362, %rd12;
	shl.b32 	%r51, %r50, 3;
	mov.u32 	%r52, shared_array;
	add.s32 	%r9, %r52, %r51;
	@%p5 bra 	$L__BB0_9;
	shl.b64 	%rd369, %rd12, 3;
	add.s64 	%rd370, %rd1, %rd369;
	ld.global.u64 	%rd371, [%rd370];
	st.shared.u64 	[%r9], %rd371;
$L__BB0_9:
	cvt.u32.u64 	%r53, %rd12;
	add.s32 	%r54, %r53, 1;
	cvt.u64.u32 	%rd13, %r54;
	setp.lt.u64 	%p6, %rd362, %rd13;
	@%p6 bra 	$L__BB0_11;
	shl.b64 	%rd372, %rd13, 3;
	add.s64 	%rd373, %rd1, %rd372;
	ld.global.u64 	%rd374, [%rd373];
	st.shared.u64 	[%r9+8], %rd374;
$L__BB0_11:
	add.s32 	%r56, %r53, 2;
	cvt.u64.u32 	%rd14, %r56;
	setp.lt.u64 	%p7, %rd362, %rd14;
	@%p7 bra 	$L__BB0_13;
	shl.b64 	%rd375, %rd14, 3;
	add.s64 	%rd376, %rd1, %rd375;
	ld.global.u64 	%rd377, [%rd376];
	st.shared.u64 	[%r9+16], %rd377;
$L__BB0_13:
	add.s32 	%r58, %r53, 3;
	cvt.u64.u32 	%rd15, %r58;
	setp.lt.u64 	%p8, %rd362, %rd15;
	@%p8 bra 	$L__BB0_15;
	shl.b64 	%rd378, %rd15, 3;
	add.s64 	%rd379, %rd1, %rd378;
	ld.global.u64 	%rd380, [%rd379];
	st.shared.u64 	[%r9+24], %rd380;
$L__BB0_15:
	add.s32 	%r376, %r376, 4;
	setp.ne.s32 	%p9, %r376, %r378;
	@%p9 bra 	$L__BB0_7;
$L__BB0_16:
	setp.eq.s32 	%p10, %r6, 0;
	@%p10 bra 	$L__BB0_21;
	mov.b32 	%r379, 0;
$L__BB0_18:
	.pragma "nounroll";
	add.s32 	%r60, %r378, %r5;
	cvt.u64.u32 	%rd16, %r60;
	setp.lt.u64 	%p11, %rd362, %rd16;
	@%p11 bra 	$L__BB0_20;
	cvt.u32.u64 	%r61, %rd16;
	shl.b64 	%rd381, %rd16, 3;
	add.s64 	%rd382, %rd1, %rd381;
	ld.global.u64 	%rd383, [%rd382];
	shl.b32 	%r62, %r61, 3;
	mov.u32 	%r63, shared_array;
	add.s32 	%r64, %r63, %r62;
	st.shared.u64 	[%r64], %rd383;
$L__BB0_20:
	add.s32 	%r378, %r378, 1;
	add.s32 	%r379, %r379, 1;
	setp.ne.s32 	%p12, %r379, %r6;
	@%p12 bra 	$L__BB0_18;
$L__BB0_21:
	shl.b32 	%r65, %r3, 3;
	mov.u32 	%r66, shared_array;
	add.s32 	%r16, %r66, %r65;
	mul.lo.s32 	%r17, %r3, %r3;
	add.s32 	%r68, %r1, %r17;
	add.s32 	%r69, %r68, -1;
	div.u32 	%r18, %r69, %r1;
	setp.lt.s32 	%p13, %r18, 1;
	@%p13 bra 	$L__BB0_38;
	mul.lo.s32 	%r19, %r18, %r2;
	and.b32  	%r20, %r18, 3;
	setp.lt.u32 	%p14, %r18, 4;
	mov.b32 	%r382, 0;
	@%p14 bra 	$L__BB0_33;
	and.b32  	%r382, %r18, 2147483644;
	mov.b32 	%r380, 0;
$L__BB0_24:
	add.s32 	%r23, %r380, %r19;
	setp.gt.u32 	%p15, %r23, %r17;
	shl.b32 	%r72, %r23, 3;
	add.s32 	%r24, %r16, %r72;
	@%p15 bra 	$L__BB0_26;
	mul.wide.u32 	%rd384, %r23, 8;
	add.s64 	%rd385, %rd2, %rd384;
	ld.global.f64 	%fd49, [%rd385];
	st.shared.f64 	[%r24+8], %fd49;
$L__BB0_26:
	add.s32 	%r25, %r23, 1;
	setp.gt.u32 	%p16, %r25, %r17;
	@%p16 bra 	$L__BB0_28;
	mul.wide.u32 	%rd386, %r25, 8;
	add.s64 	%rd387, %rd2, %rd386;
	ld.global.f64 	%fd50, [%rd387];
	st.shared.f64 	[%r24+16], %fd50;
$L__BB0_28:
	add.s32 	%r26, %r23, 2;
	setp.gt.u32 	%p17, %r26, %r17;
	@%p17 bra 	$L__BB0_30;
	mul.wide.u32 	%rd388, %r26, 8;
	add.s64 	%rd389, %rd2, %rd388;
	ld.global.f64 	%fd51, [%rd389];
	st.shared.f64 	[%r24+24], %fd51;
$L__BB0_30:
	add.s32 	%r27, %r23, 3;
	setp.gt.u32 	%p18, %r27, %r17;
	@%p18 bra 	$L__BB0_32;
	mul.wide.u32 	%rd390, %r27, 8;
	add.s64 	%rd391, %rd2, %rd390;
	ld.global.f64 	%fd52, [%rd391];
	st.shared.f64 	[%r24+32], %fd52;
$L__BB0_32:
	add.s32 	%r380, %r380, 4;
	setp.ne.s32 	%p19, %r380, %r382;
	@%p19 bra 	$L__BB0_24;
$L__BB0_33:
	setp.eq.s32 	%p20, %r20, 0;
	@%p20 bra 	$L__BB0_38;
	mov.b32 	%r383, 0;
$L__BB0_35:
	.pragma "nounroll";
	add.s32 	%r32, %r382, %r19;
	setp.gt.u32 	%p21, %r32, %r17;
	@%p21 bra 	$L__BB0_37;
	mul.wide.u32 	%rd392, %r32, 8;
	add.s64 	%rd393, %rd2, %rd392;
	ld.global.f64 	%fd53, [%rd393];
	shl.b32 	%r74, %r32, 3;
	add.s32 	%r75, %r16, %r74;
	st.shared.f64 	[%r75+8], %fd53;
$L__BB0_37:
	add.s32 	%r382, %r382, 1;
	add.s32 	%r383, %r383, 1;
	setp.ne.s32 	%p22, %r383, %r20;
	@%p22 bra 	$L__BB0_35;
$L__BB0_38:
	bar.sync 	0;
	mov.u32 	%r76, %nctaid.x;
	mul.lo.s32 	%r77, %r1, %r76;
	cvt.u64.u32 	%rd17, %r77;
	add.s64 	%rd394, %rd17, %rd361;
	add.s64 	%rd18, %rd394, -1;
	and.b64  	%rd395, %rd18, -4294967296;
	setp.ne.s64 	%p23, %rd395, 0;
	@%p23 bra 	$L__BB0_40;
	cvt.u32.u64 	%r78, %rd17;
	cvt.u32.u64 	%r79, %rd18;
	div.u32 	%r80, %r79, %r78;
	cvt.u64.u32 	%rd898, %r80;
	bra.uni 	$L__BB0_41;
$L__BB0_40:
	div.u64 	%rd898, %rd18, %rd17;
$L__BB0_41:
	shl.b64 	%rd396, %rd362, 3;
	{ // callseq 0, 0
	.param .b64 param0;
	st.param.b64 	[param0], %rd396;
	.param .b64 retval0;
	call.uni (retval0), 
	malloc, 
	(
	param0
	);
	ld.param.b64 	%rd397, [retval0];
	} // callseq 0
	{ // callseq 1, 0
	.param .b64 param0;
	st.param.b64 	[param0], %rd396;
	.param .b64 retval0;
	call.uni (retval0), 
	malloc, 
	(
	param0
	);
	ld.param.b64 	%rd398, [retval0];
	} // callseq 1
	ld.global.f64 	%fd147, [%rd5];
	mul.lo.s64 	%rd24, %rd898, %rd6;
	add.s64 	%rd25, %rd24, %rd898;
	min.u64 	%rd399, %rd25, %rd361;
	setp.le.u64 	%p24, %rd399, %rd24;
	@%p24 bra 	$L__BB0_303;
	add.s64 	%rd26, %rd362, -1;
	setp.lt.s64 	%p25, %rd26, 1;
	add.s64 	%rd27, %rd397, %rd396;
	@%p25 bra 	$L__BB0_194;
	and.b64  	%rd29, %rd362, 3;
	add.s64 	%rd30, %rd362, -2;
	cvt.u16.u64 	%rs1, %rd362;
	add.s16 	%rs2, %rs1, 7;
	cvt.u64.u16 	%rd569, %rs2;
	and.b64  	%rd570, %rd569, 7;
	add.s64 	%rd31, %rd570, -1;
	add.s64 	%rd571, %rd362, 3;
	and.b64  	%rd32, %rd571, 3;
	and.b64  	%rd33, %rd362, 15;
	and.b64  	%rd34, %rd362, 7;
	and.b64  	%rd35, %rd362, -4;
	and.b64  	%rd36, %rd362, 1;
	and.b64  	%rd37, %rd26, 7;
	and.b64  	%rd38, %rd26, 9223372036854775800;
	and.b64  	%rd39, %rd569, 3;
	and.b64  	%rd40, %rd571, 1;
	and.b64  	%rd41, %rd362, -16;
	add.s32 	%r245, %r65, %r66;
	add.s32 	%r35, %r245, -16;
$L__BB0_44:
	setp.eq.s64 	%p95, %rd362, 0;
	@%p95 bra 	$L__BB0_91;
	add.s64 	%rd900, %rd397, 16;
	setp.lt.u64 	%p96, %rd26, 3;
	mov.b64 	%rd916, 0;
	mov.u32 	%r384, %r35;
	mov.u64 	%rd901, %rd35;
	mov.u64 	%rd902, %rd24;
	@%p96 bra 	$L__BB0_71;
$L__BB0_46:
	.pragma "nounroll";
	ld.shared.u64 	%rd47, [%r384+8];
	or.b64  	%rd573, %rd902, %rd47;
	and.b64  	%rd574, %rd573, -4294967296;
	setp.ne.s64 	%p97, %rd574, 0;
	@%p97 bra 	$L__BB0_48;
	cvt.u32.u64 	%r246, %rd47;
	cvt.u32.u64 	%r247, %rd902;
	div.u32 	%r248, %r247, %r246;
	cvt.u64.u32 	%rd903, %r248;
	bra.uni 	$L__BB0_49;
$L__BB0_48:
	div.u64 	%rd903, %rd902, %rd47;
$L__BB0_49:
	st.u64 	[%rd900+-16], %rd903;
	ld.shared.u64 	%rd51, [%r384+8];
	or.b64  	%rd575, %rd902, %rd51;
	and.b64  	%rd576, %rd575, -4294967296;
	setp.ne.s64 	%p98, %rd576, 0;
	@%p98 bra 	$L__BB0_51;
	cvt.u32.u64 	%r249, %rd51;
	cvt.u32.u64 	%r250, %rd902;
	rem.u32 	%r251, %r250, %r249;
	cvt.u64.u32 	%rd904, %r251;
	bra.uni 	$L__BB0_52;
$L__BB0_51:
	rem.u64 	%rd904, %rd902, %rd51;
$L__BB0_52:
	ld.shared.u64 	%rd55, [%r384];
	or.b64  	%rd577, %rd904, %rd55;
	and.b64  	%rd578, %rd577, -4294967296;
	setp.ne.s64 	%p99, %rd578, 0;
	@%p99 bra 	$L__BB0_54;
	cvt.u32.u64 	%r252, %rd55;
	cvt.u32.u64 	%r253, %rd904;
	div.u32 	%r254, %r253, %r252;
	cvt.u64.u32 	%rd905, %r254;
	bra.uni 	$L__BB0_55;
$L__BB0_54:
	div.u64 	%rd905, %rd904, %rd55;
$L__BB0_55:
	st.u64 	[%rd900+-8], %rd905;
	ld.shared.u64 	%rd59, [%r384];
	or.b64  	%rd579, %rd904, %rd59;
	and.b64  	%rd580, %rd579, -4294967296;
	setp.ne.s64 	%p100, %rd580, 0;
	@%p100 bra 	$L__BB0_57;
	cvt.u32.u64 	%r255, %rd59;
	cvt.u32.u64 	%r256, %rd904;
	rem.u32 	%r257, %r256, %r255;
	cvt.u64.u32 	%rd906, %r257;
	bra.uni 	$L__BB0_58;
$L__BB0_57:
	rem.u64 	%rd906, %rd904, %rd59;
$L__BB0_58:
	ld.shared.u64 	%rd63, [%r384+-8];
	or.b64  	%rd581, %rd906, %rd63;
	and.b64  	%rd582, %rd581, -4294967296;
	setp.ne.s64 	%p101, %rd582, 0;
	@%p101 bra 	$L__BB0_60;
	cvt.u32.u64 	%r258, %rd63;
	cvt.u32.u64 	%r259, %rd906;
	div.u32 	%r260, %r259, %r258;
	cvt.u64.u32 	%rd907, %r260;
	bra.uni 	$L__BB0_61;
$L__BB0_60:
	div.u64 	%rd907, %rd906, %rd63;
$L__BB0_61:
	st.u64 	[%rd900], %rd907;
	ld.shared.u64 	%rd67, [%r384+-8];
	or.b64  	%rd583, %rd906, %rd67;
	and.b64  	%rd584, %rd583, -4294967296;
	setp.ne.s64 	%p102, %rd584, 0;
	@%p102 bra 	$L__BB0_63;
	cvt.u32.u64 	%r261, %rd67;
	cvt.u32.u64 	%r262, %rd906;
	rem.u32 	%r263, %r262, %r261;
	cvt.u64.u32 	%rd908, %r263;
	bra.uni 	$L__BB0_64;
$L__BB0_63:
	rem.u64 	%rd908, %rd906, %rd67;
$L__BB0_64:
	ld.shared.u64 	%rd71, [%r384+-16];
	or.b64  	%rd585, %rd908, %rd71;
	and.b64  	%rd586, %rd585, -4294967296;
	setp.ne.s64 	%p103, %rd586, 0;
	@%p103 bra 	$L__BB0_66;
	cvt.u32.u64 	%r264, %rd71;
	cvt.u32.u64 	%r265, %rd908;
	div.u32 	%r266, %r265, %r264;
	cvt.u64.u32 	%rd909, %r266;
	bra.uni 	$L__BB0_67;
$L__BB0_66:
	div.u64 	%rd909, %rd908, %rd71;
$L__BB0_67:
	st.u64 	[%rd900+8], %rd909;
	ld.shared.u64 	%rd75, [%r384+-16];
	or.b64  	%rd587, %rd908, %rd75;
	and.b64  	%rd588, %rd587, -4294967296;
	setp.ne.s64 	%p104, %rd588, 0;
	@%p104 bra 	$L__BB0_69;
	cvt.u32.u64 	%r267, %rd75;
	cvt.u32.u64 	%r268, %rd908;
	rem.u32 	%r269, %r268, %r267;
	cvt.u64.u32 	%rd902, %r269;
	bra.uni 	$L__BB0_70;
$L__BB0_69:
	rem.u64 	%rd902, %rd908, %rd75;
$L__BB0_70:
	add.s64 	%rd901, %rd901, -4;
	add.s32 	%r384, %r384, -32;
	add.s64 	%rd900, %rd900, 32;
	setp.ne.s64 	%p105, %rd901, 0;
	mov.u64 	%rd916, %rd35;
	@%p105 bra 	$L__BB0_46;
$L__BB0_71:
	setp.eq.s64 	%p106, %rd29, 0;
	@%p106 bra 	$L__BB0_91;
	setp.eq.s64 	%p107, %rd29, 1;
	@%p107 bra 	$L__BB0_86;
	mov.b64 	%rd589, -1;
	cvt.u32.u64 	%r270, %rd589;
	cvt.u32.u64 	%r271, %rd916;
	xor.b32  	%r272, %r271, %r270;
	cvt.u32.u64 	%r273, %rd362;
	add.s32 	%r274, %r273, %r272;
	shl.b32 	%r275, %r274, 3;
	mov.u32 	%r276, shared_array;
	add.s32 	%r38, %r276, %r275;
	ld.shared.u64 	%rd83, [%r38];
	or.b64  	%rd590, %rd902, %rd83;
	and.b64  	%rd591, %rd590, -4294967296;
	setp.ne.s64 	%p108, %rd591, 0;
	@%p108 bra 	$L__BB0_75;
	cvt.u32.u64 	%r277, %rd83;
	cvt.u32.u64 	%r278, %rd902;
	div.u32 	%r279, %r278, %r277;
	cvt.u64.u32 	%rd912, %r279;
	bra.uni 	$L__BB0_76;
$L__BB0_75:
	div.u64 	%rd912, %rd902, %rd83;
$L__BB0_76:
	shl.b64 	%rd592, %rd916, 3;
	add.s64 	%rd87, %rd397, %rd592;
	st.u64 	[%rd87], %rd912;
	ld.shared.u64 	%rd88, [%r38];
	or.b64  	%rd593, %rd902, %rd88;
	and.b64  	%rd594, %rd593, -4294967296;
	setp.ne.s64 	%p109, %rd594, 0;
	@%p109 bra 	$L__BB0_78;
	cvt.u32.u64 	%r280, %rd88;
	cvt.u32.u64 	%r281, %rd902;
	rem.u32 	%r282, %r281, %r280;
	cvt.u64.u32 	%rd913, %r282;
	bra.uni 	$L__BB0_79;
$L__BB0_78:
	rem.u64 	%rd913, %rd902, %rd88;
$L__BB0_79:
	ld.shared.u64 	%rd92, [%r38+-8];
	or.b64  	%rd595, %rd913, %rd92;
	and.b64  	%rd596, %rd595, -4294967296;
	setp.ne.s64 	%p110, %rd596, 0;
	@%p110 bra 	$L__BB0_81;
	cvt.u32.u64 	%r283, %rd92;
	cvt.u32.u64 	%r284, %rd913;
	div.u32 	%r285, %r284, %r283;
	cvt.u64.u32 	%rd914, %r285;
	bra.uni 	$L__BB0_82;
$L__BB0_81:
	div.u64 	%rd914, %rd913, %rd92;
$L__BB0_82:
	st.u64 	[%rd87+8], %rd914;
	ld.shared.u64 	%rd96, [%r38+-8];
	or.b64  	%rd597, %rd913, %rd96;
	and.b64  	%rd598, %rd597, -4294967296;
	setp.ne.s64 	%p111, %rd598, 0;
	@%p111 bra 	$L__BB0_84;
	cvt.u32.u64 	%r286, %rd96;
	cvt.u32.u64 	%r287, %rd913;
	rem.u32 	%r288, %r287, %r286;
	cvt.u64.u32 	%rd902, %r288;
	bra.uni 	$L__BB0_85;
$L__BB0_84:
	rem.u64 	%rd902, %rd913, %rd96;
$L__BB0_85:
	add.s64 	%rd916, %rd916, 2;
$L__BB0_86:
	setp.eq.s64 	%p112, %rd36, 0;
	@%p112 bra 	$L__BB0_91;
	mov.b64 	%rd599, -1;
	cvt.u32.u64 	%r289, %rd599;
	cvt.u32.u64 	%r290, %rd916;
	xor.b32  	%r291, %r290, %r289;
	cvt.u32.u64 	%r292, %rd362;
	add.s32 	%r293, %r292, %r291;
	shl.b32 	%r294, %r293, 3;
	mov.u32 	%r295, shared_array;
	add.s32 	%r296, %r295, %r294;
	ld.shared.u64 	%rd103, [%r296];
	or.b64  	%rd600, %rd902, %rd103;
	and.b64  	%rd601, %rd600, -4294967296;
	setp.ne.s64 	%p113, %rd601, 0;
	@%p113 bra 	$L__BB0_89;
	cvt.u32.u64 	%r297, %rd103;
	cvt.u32.u64 	%r298, %rd902;
	div.u32 	%r299, %r298, %r297;
	cvt.u64.u32 	%rd918, %r299;
	bra.uni 	$L__BB0_90;
$L__BB0_89:
	div.u64 	%rd918, %rd902, %rd103;
$L__BB0_90:
	shl.b64 	%rd602, %rd916, 3;
	add.s64 	%rd603, %rd397, %rd602;
	st.u64 	[%rd603], %rd918;
$L__BB0_91:
	mov.b64 	%rd919, 0;
	mov.b16 	%rs16, 0;
	mov.u16 	%rs17, %rs16;
	mov.u64 	%rd920, %rd26;
	mov.u64 	%rd921, %rd362;
$L__BB0_92:
	mov.u64 	%rd109, %rd921;
	mov.u64 	%rd921, %rd920;
	sub.s64 	%rd605, %rd30, %rd919;
	min.s64 	%rd110, %rd605, 0;
	cvt.u16.u64 	%rs10, %rd110;
	add.s16 	%rs11, %rs16, %rs10;
	sub.s16 	%rs5, %rs2, %rs11;
	sub.s64 	%rd111, %rd921, %rd110;
	sub.s64 	%rd606, %rd605, %rd110;
	add.s64 	%rd942, %rd109, -2;
	shl.b64 	%rd607, %rd921, 3;
	add.s64 	%rd113, %rd397, %rd607;
	ld.u64 	%rd925, [%rd113];
	setp.lt.u64 	%p114, %rd606, 15;
	@%p114 bra 	$L__BB0_127;
	and.b64  	%rd115, %rd111, -16;
	mov.b64 	%rd924, 0;
$L__BB0_94:
	.pragma "nounroll";
	shl.b64 	%rd609, %rd942, 3;
	add.s64 	%rd119, %rd397, %rd609;
	ld.u64 	%rd610, [%rd119];
	setp.gt.u64 	%p115, %rd610, %rd925;
	@%p115 bra 	$L__BB0_96;
	add.s64 	%rd925, %rd925, 1;
	st.u64 	[%rd113], %rd925;
$L__BB0_96:
	ld.u64 	%rd611, [%rd119+-8];
	setp.gt.u64 	%p116, %rd611, %rd925;
	@%p116 bra 	$L__BB0_98;
	add.s64 	%rd925, %rd925, 1;
	st.u64 	[%rd113], %rd925;
$L__BB0_98:
	ld.u64 	%rd612, [%rd119+-16];
	setp.gt.u64 	%p117, %rd612, %rd925;
	@%p117 bra 	$L__BB0_100;
	add.s64 	%rd925, %rd925, 1;
	st.u64 	[%rd113], %rd925;
$L__BB0_100:
	ld.u64 	%rd613, [%rd119+-24];
	setp.gt.u64 	%p118, %rd613, %rd925;
	@%p118 bra 	$L__BB0_102;
	add.s64 	%rd925, %rd925, 1;
	st.u64 	[%rd113], %rd925;
$L__BB0_102:
	ld.u64 	%rd614, [%rd119+-32];
	setp.gt.u64 	%p119, %rd614, %rd925;
	@%p119 bra 	$L__BB0_104;
	add.s64 	%rd925, %rd925, 1;
	st.u64 	[%rd113], %rd925;
$L__BB0_104:
	ld.u64 	%rd615, [%rd119+-40];
	setp.gt.u64 	%p120, %rd615, %rd925;
	@%p120 bra 	$L__BB0_106;
	add.s64 	%rd925, %rd925, 1;
	st.u64 	[%rd113], %rd925;
$L__BB0_106:
	ld.u64 	%rd616, [%rd119+-48];
	setp.gt.u64 	%p121, %rd616, %rd925;
	@%p121 bra 	$L__BB0_108;
	add.s64 	%rd925, %rd925, 1;
	st.u64 	[%rd113], %rd925;
$L__BB0_108:
	ld.u64 	%rd617, [%rd119+-56];
	setp.gt.u64 	%p122, %rd617, %rd925;
	@%p122 bra 	$L__BB0_110;
	add.s64 	%rd925, %rd925, 1;
	st.u64 	[%rd113], %rd925;
$L__BB0_110:
	ld.u64 	%rd618, [%rd119+-64];
	setp.gt.u64 	%p123, %rd618, %rd925;
	@%p123 bra 	$L__BB0_112;
	add.s64 	%rd925, %rd925, 1;
	st.u64 	[%rd113], %rd925;
$L__BB0_112:
	ld.u64 	%rd619, [%rd119+-72];
	setp.gt.u64 	%p124, %rd619, %rd925;
	@%p124 bra 	$L__BB0_114;
	add.s64 	%rd925, %rd925, 1;
	st.u64 	[%rd113], %rd925;
$L__BB0_114:
	ld.u64 	%rd620, [%rd119+-80];
	setp.gt.u64 	%p125, %rd620, %rd925;
	@%p125 bra 	$L__BB0_116;
	add.s64 	%rd925, %rd925, 1;
	st.u64 	[%rd113], %rd925;
$L__BB0_116:
	ld.u64 	%rd621, [%rd119+-88];
	setp.gt.u64 	%p126, %rd621, %rd925;
	@%p126 bra 	$L__BB0_118;
	add.s64 	%rd925, %rd925, 1;
	st.u64 	[%rd113], %rd925;
$L__BB0_118:
	ld.u64 	%rd622, [%rd119+-96];
	setp.gt.u64 	%p127, %rd622, %rd925;
	@%p127 bra 	$L__BB0_120;
	add.s64 	%rd925, %rd925, 1;
	st.u64 	[%rd113], %rd925;
$L__BB0_120:
	ld.u64 	%rd623, [%rd119+-104];
	setp.gt.u64 	%p128, %rd623, %rd925;
	@%p128 bra 	$L__BB0_122;
	add.s64 	%rd925, %rd925, 1;
	st.u64 	[%rd113], %rd925;
$L__BB0_122:
	ld.u64 	%rd624, [%rd119+-112];
	setp.gt.u64 	%p129, %rd624, %rd925;
	@%p129 bra 	$L__BB0_124;
	add.s64 	%rd925, %rd925, 1;
	st.u64 	[%rd113], %rd925;
$L__BB0_124:
	ld.u64 	%rd625, [%rd119+-120];
	setp.gt.u64 	%p130, %rd625, %rd925;
	@%p130 bra 	$L__BB0_126;
	add.s64 	%rd925, %rd925, 1;
	st.u64 	[%rd113], %rd925;
$L__BB0_126:
	add.s64 	%rd942, %rd942, -16;
	add.s64 	%rd924, %rd924, 16;
	setp.ne.s64 	%p131, %rd924, %rd115;
	@%p131 bra 	$L__BB0_94;
$L__BB0_127:
	and.b64  	%rd626, %rd111, 15;
	setp.eq.s64 	%p132, %rd626, 0;
	@%p132 bra 	$L__BB0_166;
	cvt.u16.u64 	%rs12, %rd110;
	not.b16 	%rs13, %rs17;
	add.s16 	%rs14, %rs13, %rs1;
	sub.s16 	%rs15, %rs14, %rs12;
	cvt.u64.u16 	%rd627, %rs15;
	and.b64  	%rd156, %rd627, 15;
	add.s64 	%rd628, %rd156, -1;
	setp.lt.u64 	%p133, %rd628, 7;
	@%p133 bra 	$L__BB0_146;
	shl.b64 	%rd629, %rd942, 3;
	add.s64 	%rd157, %rd397, %rd629;
	ld.u64 	%rd630, [%rd157];
	setp.gt.u64 	%p134, %rd630, %rd925;
	@%p134 bra 	$L__BB0_131;
	add.s64 	%rd925, %rd925, 1;
	st.u64 	[%rd113], %rd925;
$L__BB0_131:
	ld.u64 	%rd631, [%rd157+-8];
	setp.gt.u64 	%p135, %rd631, %rd925;
	@%p135 bra 	$L__BB0_133;
	add.s64 	%rd925, %rd925, 1;
	st.u64 	[%rd113], %rd925;
$L__BB0_133:
	ld.u64 	%rd632, [%rd157+-16];
	setp.gt.u64 	%p136, %rd632, %rd925;
	@%p136 bra 	$L__BB0_135;
	add.s64 	%rd925, %rd925, 1;
	st.u64 	[%rd113], %rd925;
$L__BB0_135:
	ld.u64 	%rd633, [%rd157+-24];
	setp.gt.u64 	%p137, %rd633, %rd925;
	@%p137 bra 	$L__BB0_137;
	add.s64 	%rd925, %rd925, 1;
	st.u64 	[%rd113], %rd925;
$L__BB0_137:
	ld.u64 	%rd634, [%rd157+-32];
	setp.gt.u64 	%p138, %rd634, %rd925;
	@%p138 bra 	$L__BB0_139;
	add.s64 	%rd925, %rd925, 1;
	st.u64 	[%rd113], %rd925;
$L__BB0_139:
	ld.u64 	%rd635, [%rd157+-40];
	setp.gt.u64 	%p139, %rd635, %rd925;
	@%p139 bra 	$L__BB0_141;
	add.s64 	%rd925, %rd925, 1;
	st.u64 	[%rd113], %rd925;
$L__BB0_141:
	ld.u64 	%rd636, [%rd157+-48];
	setp.gt.u64 	%p140, %rd636, %rd925;
	@%p140 bra 	$L__BB0_143;
	add.s64 	%rd925, %rd925, 1;
	st.u64 	[%rd113], %rd925;
$L__BB0_143:
	ld.u64 	%rd637, [%rd157+-56];
	setp.gt.u64 	%p141, %rd637, %rd925;
	@%p141 bra 	$L__BB0_145;
	add.s64 	%rd925, %rd925, 1;
	st.u64 	[%rd113], %rd925;
$L__BB0_145:
	add.s64 	%rd942, %rd942, -8;
$L__BB0_146:
	and.b64  	%rd638, %rd156, 7;
	setp.eq.s64 	%p142, %rd638, 0;
	@%p142 bra 	$L__BB0_166;
	cvt.u64.u16 	%rd639, %rs5;
	and.b64  	%rd640, %rd639, 7;
	and.b64  	%rd177, %rd639, 3;
	add.s64 	%rd641, %rd640, -1;
	setp.lt.u64 	%p143, %rd641, 3;
	@%p143 bra 	$L__BB0_157;
	shl.b64 	%rd642, %rd942, 3;
	add.s64 	%rd178, %rd397, %rd642;
	ld.u64 	%rd643, [%rd178];
	setp.gt.u64 	%p144, %rd643, %rd925;
	@%p144 bra 	$L__BB0_150;
	add.s64 	%rd925, %rd925, 1;
	st.u64 	[%rd113], %rd925;
$L__BB0_150:
	ld.u64 	%rd644, [%rd178+-8];
	setp.gt.u64 	%p145, %rd644, %rd925;
	@%p145 bra 	$L__BB0_152;
	add.s64 	%rd925, %rd925, 1;
	st.u64 	[%rd113], %rd925;
$L__BB0_152:
	ld.u64 	%rd645, [%rd178+-16];
	setp.gt.u64 	%p146, %rd645, %rd925;
	@%p146 bra 	$L__BB0_154;
	add.s64 	%rd925, %rd925, 1;
	st.u64 	[%rd113], %rd925;
$L__BB0_154:
	ld.u64 	%rd646, [%rd178+-24];
	setp.gt.u64 	%p147, %rd646, %rd925;
	@%p147 bra 	$L__BB0_156;
	add.s64 	%rd925, %rd925, 1;
	st.u64 	[%rd113], %rd925;
$L__BB0_156:
	add.s64 	%rd942, %rd942, -4;
$L__BB0_157:
	setp.eq.s64 	%p148, %rd177, 0;
	@%p148 bra 	$L__BB0_166;
	shl.b64 	%rd647, %rd942, 3;
	add.s64 	%rd190, %rd397, %rd647;
	ld.u64 	%rd648, [%rd190];
	setp.gt.u64 	%p149, %rd648, %rd925;
	@%p149 bra 	$L__BB0_160;
	add.s64 	%rd925, %rd925, 1;
	st.u64 	[%rd113], %rd925;
$L__BB0_160:
	setp.eq.s64 	%p150, %rd177, 1;
	@%p150 bra 	$L__BB0_166;
	ld.u64 	%rd649, [%rd190+-8];
	setp.gt.u64 	%p151, %rd649, %rd925;
	@%p151 bra 	$L__BB0_163;
	add.s64 	%rd925, %rd925, 1;
	st.u64 	[%rd113], %rd925;
$L__BB0_163:
	setp.eq.s64 	%p152, %rd177, 2;
	@%p152 bra 	$L__BB0_166;
	ld.u64 	%rd650, [%rd190+-16];
	setp.gt.u64 	%p153, %rd650, %rd925;
	@%p153 bra 	$L__BB0_166;
	add.s64 	%rd651, %rd925, 1;
	st.u64 	[%rd113], %rd651;
$L__BB0_166:
	add.s64 	%rd920, %rd921, -1;
	setp.gt.s64 	%p154, %rd921, 1;
	add.s64 	%rd919, %rd919, 1;
	add.s16 	%rs17, %rs17, 1;
	add.s16 	%rs16, %rs16, 1;
	@%p154 bra 	$L__BB0_92;
	setp.lt.u64 	%p155, %rd362, 2;
	mov.f64 	%fd146, 0d0000000000000000;
	@%p155 bra 	$L__BB0_179;
	setp.lt.u64 	%p156, %rd30, 7;
	mov.f64 	%fd146, 0d0000000000000000;
	mov.b64 	%rd964, 1;
	@%p156 bra 	$L__BB0_171;
	ld.u64 	%rd961, [%rd397];
	mov.f64 	%fd146, 0d0000000000000000;
	mov.b64 	%rd962, 1;
$L__BB0_170:
	.pragma "nounroll";
	shl.b64 	%rd654, %rd962, 3;
	add.s64 	%rd655, %rd397, %rd654;
	ld.u64 	%rd656, [%rd655];
	cvt.u32.u64 	%r300, %rd656;
	cvt.u32.u64 	%r301, %rd362;
	cvt.u32.u64 	%r302, %rd961;
	mad.lo.s32 	%r303, %r302, %r301, %r300;
	shl.b32 	%r304, %r303, 3;
	add.s32 	%r305, %r16, %r304;
	ld.shared.f64 	%fd108, [%r305+8];
	add.f64 	%fd109, %fd146, %fd108;
	ld.u64 	%rd657, [%rd655+8];
	cvt.u32.u64 	%r306, %rd657;
	mad.lo.s32 	%r307, %r300, %r301, %r306;
	shl.b32 	%r308, %r307, 3;
	add.s32 	%r309, %r16, %r308;
	ld.shared.f64 	%fd110, [%r309+8];
	add.f64 	%fd111, %fd109, %fd110;
	ld.u64 	%rd658, [%rd655+16];
	cvt.u32.u64 	%r310, %rd658;
	mad.lo.s32 	%r311, %r306, %r301, %r310;
	shl.b32 	%r312, %r311, 3;
	add.s32 	%r313, %r16, %r312;
	ld.shared.f64 	%fd112, [%r313+8];
	add.f64 	%fd113, %fd111, %fd112;
	ld.u64 	%rd659, [%rd655+24];
	cvt.u32.u64 	%r314, %rd659;
	mad.lo.s32 	%r315, %r310, %r301, %r314;
	shl.b32 	%r316, %r315, 3;
	add.s32 	%r317, %r16, %r316;
	ld.shared.f64 	%fd114, [%r317+8];
	add.f64 	%fd115, %fd113, %fd114;
	ld.u64 	%rd660, [%rd655+32];
	cvt.u32.u64 	%r318, %rd660;
	mad.lo.s32 	%r319, %r314, %r301, %r318;
	shl.b32 	%r320, %r319, 3;
	add.s32 	%r321, %r16, %r320;
	ld.shared.f64 	%fd116, [%r321+8];
	add.f64 	%fd117, %fd115, %fd116;
	ld.u64 	%rd661, [%rd655+40];
	cvt.u32.u64 	%r322, %rd661;
	mad.lo.s32 	%r323, %r318, %r301, %r322;
	shl.b32 	%r324, %r323, 3;
	add.s32 	%r325, %r16, %r324;
	ld.shared.f64 	%fd118, [%r325+8];
	add.f64 	%fd119, %fd117, %fd118;
	ld.u64 	%rd662, [%rd655+48];
	cvt.u32.u64 	%r326, %rd662;
	mad.lo.s32 	%r327, %r322, %r301, %r326;
	shl.b32 	%r328, %r327, 3;
	add.s32 	%r329, %r16, %r328;
	ld.shared.f64 	%fd120, [%r329+8];
	add.f64 	%fd121, %fd119, %fd120;
	ld.u64 	%rd961, [%rd655+56];
	cvt.u32.u64 	%r330, %rd961;
	mad.lo.s32 	%r331, %r326, %r301, %r330;
	shl.b32 	%r332, %r331, 3;
	add.s32 	%r333, %r16, %r332;
	ld.shared.f64 	%fd122, [%r333+8];
	add.f64 	%fd146, %fd121, %fd122;
	add.s64 	%rd964, %rd962, 8;
	add.s64 	%rd663, %rd962, 7;
	setp.ne.s64 	%p157, %rd663, %rd38;
	mov.u64 	%rd962, %rd964;
	@%p157 bra 	$L__BB0_170;
$L__BB0_171:
	setp.eq.s64 	%p158, %rd37, 0;
	@%p158 bra 	$L__BB0_179;
	setp.lt.u64 	%p159, %rd31, 3;
	@%p159 bra 	$L__BB0_174;
	shl.b64 	%rd664, %rd964, 3;
	add.s64 	%rd665, %rd397, %rd664;
	ld.u64 	%rd666, [%rd665+-8];
	ld.u64 	%rd667, [%rd665];
	cvt.u32.u64 	%r334, %rd667;
	cvt.u32.u64 	%r335, %rd666;
	mad.lo.s32 	%r337, %r335, %r3, %r334;
	shl.b32 	%r338, %r337, 3;
	add.s32 	%r339, %r16, %r338;
	ld.shared.f64 	%fd124, [%r339+8];
	add.f64 	%fd125, %fd146, %fd124;
	ld.u64 	%rd668, [%rd665+8];
	cvt.u32.u64 	%r340, %rd668;
	mad.lo.s32 	%r341, %r334, %r3, %r340;
	shl.b32 	%r342, %r341, 3;
	add.s32 	%r343, %r16, %r342;
	ld.shared.f64 	%fd126, [%r343+8];
	add.f64 	%fd127, %fd125, %fd126;
	ld.u64 	%rd669, [%rd665+16];
	cvt.u32.u64 	%r344, %rd669;
	mad.lo.s32 	%r345, %r340, %r3, %r344;
	shl.b32 	%r346, %r345, 3;
	add.s32 	%r347, %r16, %r346;
	ld.shared.f64 	%fd128, [%r347+8];
	add.f64 	%fd129, %fd127, %fd128;
	ld.u64 	%rd670, [%rd665+24];
	cvt.u32.u64 	%r348, %rd670;
	mad.lo.s32 	%r349, %r344, %r3, %r348;
	shl.b32 	%r350, %r349, 3;
	add.s32 	%r351, %r16, %r350;
	ld.shared.f64 	%fd130, [%r351+8];
	add.f64 	%fd146, %fd129, %fd130;
	add.s64 	%rd964, %rd964, 4;
$L__BB0_174:
	setp.eq.s64 	%p160, %rd39, 0;
	@%p160 bra 	$L__BB0_179;
	setp.eq.s64 	%p161, %rd32, 1;
	@%p161 bra 	$L__BB0_177;
	shl.b64 	%rd671, %rd964, 3;
	add.s64 	%rd672, %rd397, %rd671;
	ld.u64 	%rd673, [%rd672+-8];
	ld.u64 	%rd674, [%rd672];
	cvt.u32.u64 	%r352, %rd674;
	cvt.u32.u64 	%r353, %rd673;
	mad.lo.s32 	%r355, %r353, %r3, %r352;
	shl.b32 	%r356, %r355, 3;
	add.s32 	%r357, %r16, %r356;
	ld.shared.f64 	%fd132, [%r357+8];
	add.f64 	%fd133, %fd146, %fd132;
	ld.u64 	%rd675, [%rd672+8];
	cvt.u32.u64 	%r358, %rd675;
	mad.lo.s32 	%r359, %r352, %r3, %r358;
	shl.b32 	%r360, %r359, 3;
	add.s32 	%r361, %r16, %r360;
	ld.shared.f64 	%fd134, [%r361+8];
	add.f64 	%fd146, %fd133, %fd134;
	add.s64 	%rd964, %rd964, 2;
$L__BB0_177:
	setp.eq.s64 	%p162, %rd40, 0;
	@%p162 bra 	$L__BB0_179;
	shl.b64 	%rd676, %rd964, 3;
	add.s64 	%rd677, %rd397, %rd676;
	ld.u64 	%rd678, [%rd677+-8];
	ld.u64 	%rd679, [%rd677];
	cvt.u32.u64 	%r362, %rd679;
	cvt.u32.u64 	%r363, %rd678;
	mad.lo.s32 	%r365, %r363, %r3, %r362;
	shl.b32 	%r366, %r365, 3;
	add.s32 	%r367, %r16, %r366;
	ld.shared.f64 	%fd135, [%r367+8];
	add.f64 	%fd146, %fd146, %fd135;
$L__BB0_179:
	ld.u64 	%rd680, [%rd397];
	ld.u64 	%rd681, [%rd27+-8];
	cvt.u32.u64 	%r368, %rd362;
	cvt.u32.u64 	%r369, %rd680;
	cvt.u32.u64 	%r370, %rd681;
	mad.lo.s32 	%r371, %r370, %r368, %r369;
	shl.b32 	%r372, %r371, 3;
	add.s32 	%r373, %r16, %r372;
	ld.shared.f64 	%fd136, [%r373+8];
	add.f64 	%fd15, %fd146, %fd136;
	setp.geu.f64 	%p164, %fd15, %fd147;
	or.pred  	%p165, %p164, %p95;
	selp.f64 	%fd147, %fd147, %fd15, %p164;
	@%p165 bra 	$L__BB0_193;
	setp.lt.u64 	%p166, %rd26, 15;
	mov.b64 	%rd968, 0;
	@%p166 bra 	$L__BB0_183;
	mov.b64 	%rd966, 0;
$L__BB0_182:
	.pragma "nounroll";
	shl.b64 	%rd684, %rd966, 3;
	add.s64 	%rd685, %rd397, %rd684;
	ld.u64 	%rd686, [%rd685];
	add.s64 	%rd687, %rd398, %rd684;
	st.u64 	[%rd687], %rd686;
	ld.u64 	%rd688, [%rd685+8];
	st.u64 	[%rd687+8], %rd688;
	ld.u64 	%rd689, [%rd685+16];
	st.u64 	[%rd687+16], %rd689;
	ld.u64 	%rd690, [%rd685+24];
	st.u64 	[%rd687+24], %rd690;
	ld.u64 	%rd691, [%rd685+32];
	st.u64 	[%rd687+32], %rd691;
	ld.u64 	%rd692, [%rd685+40];
	st.u64 	[%rd687+40], %rd692;
	ld.u64 	%rd693, [%rd685+48];
	st.u64 	[%rd687+48], %rd693;
	ld.u64 	%rd694, [%rd685+56];
	st.u64 	[%rd687+56], %rd694;
	ld.u64 	%rd695, [%rd685+64];
	st.u64 	[%rd687+64], %rd695;
	ld.u64 	%rd696, [%rd685+72];
	st.u64 	[%rd687+72], %rd696;
	ld.u64 	%rd697, [%rd685+80];
	st.u64 	[%rd687+80], %rd697;
	ld.u64 	%rd698, [%rd685+88];
	st.u64 	[%rd687+88], %rd698;
	ld.u64 	%rd699, [%rd685+96];
	st.u64 	[%rd687+96], %rd699;
	ld.u64 	%rd700, [%rd685+104];
	st.u64 	[%rd687+104], %rd700;
	ld.u64 	%rd701, [%rd685+112];
	st.u64 	[%rd687+112], %rd701;
	ld.u64 	%rd702, [%rd685+120];
	st.u64 	[%rd687+120], %rd702;
	add.s64 	%rd966, %rd966, 16;
	setp.ne.s64 	%p167, %rd966, %rd41;
	mov.u64 	%rd968, %rd41;
	@%p167 bra 	$L__BB0_182;
$L__BB0_183:
	setp.eq.s64 	%p168, %rd33, 0;
	mov.f64 	%fd147, %fd15;
	@%p168 bra 	$L__BB0_193;
	add.s64 	%rd703, %rd33, -1;
	setp.lt.u64 	%p169, %rd703, 7;
	@%p169 bra 	$L__BB0_186;
	shl.b64 	%rd704, %rd968, 3;
	add.s64 	%rd705, %rd397, %rd704;
	ld.u64 	%rd706, [%rd705];
	add.s64 	%rd707, %rd398, %rd704;
	st.u64 	[%rd707], %rd706;
	add.s64 	%rd708, %rd704, 8;
	and.b64  	%rd709, %rd708, 34359738360;
	add.s64 	%rd710, %rd397, %rd709;
	ld.u64 	%rd711, [%rd710];
	add.s64 	%rd712, %rd398, %rd709;
	st.u64 	[%rd712], %rd711;
	add.s64 	%rd713, %rd704, 16;
	and.b64  	%rd714, %rd713, 34359738360;
	add.s64 	%rd715, %rd397, %rd714;
	ld.u64 	%rd716, [%rd715];
	add.s64 	%rd717, %rd398, %rd714;
	st.u64 	[%rd717], %rd716;
	add.s64 	%rd718, %rd704, 24;
	and.b64  	%rd719, %rd718, 34359738360;
	add.s64 	%rd720, %rd397, %rd719;
	ld.u64 	%rd721, [%rd720];
	add.s64 	%rd722, %rd398, %rd719;
	st.u64 	[%rd722], %rd721;
	add.s64 	%rd723, %rd704, 32;
	and.b64  	%rd724, %rd723, 34359738360;
	add.s64 	%rd725, %rd397, %rd724;
	ld.u64 	%rd726, [%rd725];
	add.s64 	%rd727, %rd398, %rd724;
	st.u64 	[%rd727], %rd726;
	add.s64 	%rd728, %rd704, 40;
	and.b64  	%rd729, %rd728, 34359738360;
	add.s64 	%rd730, %rd397, %rd729;
	ld.u64 	%rd731, [%rd730];
	add.s64 	%rd732, %rd398, %rd729;
	st.u64 	[%rd732], %rd731;
	add.s64 	%rd733, %rd704, 48;
	and.b64  	%rd734, %rd733, 34359738360;
	add.s64 	%rd735, %rd397, %rd734;
	ld.u64 	%rd736, [%rd735];
	add.s64 	%rd737, %rd398, %rd734;
	st.u64 	[%rd737], %rd736;
	add.s64 	%rd738, %rd704, 56;
	and.b64  	%rd739, %rd738, 34359738360;
	add.s64 	%rd740, %rd397, %rd739;
	ld.u64 	%rd741, [%rd740];
	add.s64 	%rd742, %rd398, %rd739;
	st.u64 	[%rd742], %rd741;
	add.s64 	%rd743, %rd968, 8;
	and.b64  	%rd968, %rd743, 4294967295;
$L__BB0_186:
	setp.eq.s64 	%p170, %rd34, 0;
	mov.f64 	%fd147, %fd15;
	@%p170 bra 	$L__BB0_193;
	add.s64 	%rd744, %rd34, -1;
	setp.lt.u64 	%p171, %rd744, 3;
	@%p171 bra 	$L__BB0_189;
	shl.b64 	%rd745, %rd968, 3;
	add.s64 	%rd746, %rd397, %rd745;
	ld.u64 	%rd747, [%rd746];
	add.s64 	%rd748, %rd398, %rd745;
	st.u64 	[%rd748], %rd747;
	add.s64 	%rd749, %rd745, 8;
	and.b64  	%rd750, %rd749, 34359738360;
	add.s64 	%rd751, %rd397, %rd750;
	ld.u64 	%rd752, [%rd751];
	add.s64 	%rd753, %rd398, %rd750;
	st.u64 	[%rd753], %rd752;
	add.s64 	%rd754, %rd745, 16;
	and.b64  	%rd755, %rd754, 34359738360;
	add.s64 	%rd756, %rd397, %rd755;
	ld.u64 	%rd757, [%rd756];
	add.s64 	%rd758, %rd398, %rd755;
	st.u64 	[%rd758], %rd757;
	add.s64 	%rd759, %rd745, 24;
	and.b64  	%rd760, %rd759, 34359738360;
	add.s64 	%rd761, %rd397, %rd760;
	ld.u64 	%rd762, [%rd761];
	add.s64 	%rd763, %rd398, %rd760;
	st.u64 	[%rd763], %rd762;
	add.s64 	%rd764, %rd968, 4;
	and.b64  	%rd968, %rd764, 4294967295;
$L__BB0_189:
	setp.eq.s64 	%p172, %rd29, 0;
	mov.f64 	%fd147, %fd15;
	@%p172 bra 	$L__BB0_193;
	setp.eq.s64 	%p173, %rd29, 1;
	shl.b64 	%rd765, %rd968, 3;
	add.s64 	%rd766, %rd397, %rd765;
	ld.u64 	%rd767, [%rd766];
	add.s64 	%rd768, %rd398, %rd765;
	st.u64 	[%rd768], %rd767;
	mov.f64 	%fd147, %fd15;
	@%p173 bra 	$L__BB0_193;
	setp.eq.s64 	%p174, %rd29, 2;
	add.s64 	%rd770, %rd765, 8;
	and.b64  	%rd771, %rd770, 34359738360;
	add.s64 	%rd772, %rd397, %rd771;
	ld.u64 	%rd773, [%rd772];
	add.s64 	%rd774, %rd398, %rd771;
	st.u64 	[%rd774], %rd773;
	mov.f64 	%fd147, %fd15;
	@%p174 bra 	$L__BB0_193;
	add.s64 	%rd776, %rd765, 16;
	and.b64  	%rd777, %rd776, 34359738360;
	add.s64 	%rd778, %rd397, %rd777;
	ld.u64 	%rd779, [%rd778];
	add.s64 	%rd780, %rd398, %rd777;
	st.u64 	[%rd780], %rd779;
	mov.f64 	%fd147, %fd15;
$L__BB0_193:
	add.s64 	%rd24, %rd24, 1;
	setp.lt.u64 	%p175, %rd24, %rd399;
	@%p175 bra 	$L__BB0_44;
	bra.uni 	$L__BB0_303;
$L__BB0_194:
	setp.ne.s64 	%p26, %rd362, 0;
	@%p26 bra 	$L__BB0_206;
	add.s64 	%rd564, %rd24, 1;
	max.u64 	%rd565, %rd399, %rd564;
	sub.s64 	%rd215, %rd565, %rd24;
	and.b64  	%rd216, %rd215, 7;
	sub.s64 	%rd566, %rd24, %rd565;
	setp.gt.u64 	%p72, %rd566, -8;
	@%p72 bra 	$L__BB0_198;
	and.b64  	%rd217, %rd215, -8;
	ld.u32 	%r231, [%rd397];
	shl.b32 	%r232, %r231, 3;
	add.s32 	%r233, %r16, %r232;
	ld.shared.f64 	%fd18, [%r233+8];
	add.f64 	%fd19, %fd18, 0d0000000000000000;
	mov.b64 	%rd970, 0;
$L__BB0_197:
	.pragma "nounroll";
	setp.lt.f64 	%p73, %fd18, %fd147;
	selp.f64 	%fd85, %fd19, %fd147, %p73;
	setp.lt.f64 	%p74, %fd18, %fd85;
	selp.f64 	%fd86, %fd19, %fd85, %p74;
	setp.lt.f64 	%p75, %fd18, %fd86;
	selp.f64 	%fd87, %fd19, %fd86, %p75;
	setp.lt.f64 	%p76, %fd18, %fd87;
	selp.f64 	%fd88, %fd19, %fd87, %p76;
	setp.lt.f64 	%p77, %fd18, %fd88;
	selp.f64 	%fd89, %fd19, %fd88, %p77;
	setp.lt.f64 	%p78, %fd18, %fd89;
	selp.f64 	%fd90, %fd19, %fd89, %p78;
	setp.lt.f64 	%p79, %fd18, %fd90;
	selp.f64 	%fd91, %fd19, %fd90, %p79;
	setp.lt.f64 	%p80, %fd18, %fd91;
	selp.f64 	%fd147, %fd19, %fd91, %p80;
	add.s64 	%rd970, %rd970, 8;
	setp.ne.s64 	%p81, %rd970, %rd217;
	@%p81 bra 	$L__BB0_197;
$L__BB0_198:
	setp.eq.s64 	%p82, %rd216, 0;
	@%p82 bra 	$L__BB0_303;
	and.b64  	%rd220, %rd215, 3;
	setp.lt.u64 	%p83, %rd216, 4;
	@%p83 bra 	$L__BB0_201;
	ld.u32 	%r234, [%rd397];
	shl.b32 	%r235, %r234, 3;
	add.s32 	%r236, %r16, %r235;
	ld.shared.f64 	%fd93, [%r236+8];
	setp.lt.f64 	%p84, %fd93, %fd147;
	add.f64 	%fd94, %fd93, 0d0000000000000000;
	selp.f64 	%fd95, %fd94, %fd147, %p84;
	setp.lt.f64 	%p85, %fd93, %fd95;
	selp.f64 	%fd96, %fd94, %fd95, %p85;
	setp.lt.f64 	%p86, %fd93, %fd96;
	selp.f64 	%fd97, %fd94, %fd96, %p86;
	setp.lt.f64 	%p87, %fd93, %fd97;
	selp.f64 	%fd147, %fd94, %fd97, %p87;
$L__BB0_201:
	setp.eq.s64 	%p88, %rd220, 0;
	@%p88 bra 	$L__BB0_303;
	setp.eq.s64 	%p89, %rd220, 1;
	@%p89 bra 	$L__BB0_204;
	ld.u32 	%r237, [%rd397];
	shl.b32 	%r238, %r237, 3;
	add.s32 	%r239, %r16, %r238;
	ld.shared.f64 	%fd99, [%r239+8];
	setp.lt.f64 	%p90, %fd99, %fd147;
	add.f64 	%fd100, %fd99, 0d0000000000000000;
	selp.f64 	%fd101, %fd100, %fd147, %p90;
	setp.lt.f64 	%p91, %fd99, %fd101;
	selp.f64 	%fd147, %fd100, %fd101, %p91;
$L__BB0_204:
	and.b64  	%rd568, %rd215, 1;
	setp.eq.b64 	%p92, %rd568, 1;
	not.pred 	%p93, %p92;
	@%p93 bra 	$L__BB0_303;
	ld.u32 	%r240, [%rd397];
	shl.b32 	%r241, %r240, 3;
	add.s32 	%r242, %r16, %r241;
	ld.shared.f64 	%fd102, [%r242+8];
	setp.lt.f64 	%p94, %fd102, %fd147;
	add.f64 	%fd103, %fd102, 0d0000000000000000;
	selp.f64 	%fd147, %fd103, %fd147, %p94;
	bra.uni 	$L__BB0_303;
$L__BB0_206:
	setp.lt.u64 	%p27, %rd362, 2;
	@%p27 bra 	$L__BB0_278;
	and.b64  	%rd221, %rd362, 3;
	add.s64 	%rd425, %rd362, 7;
	and.b64  	%rd426, %rd425, 7;
	add.s64 	%rd222, %rd426, -1;
	add.s64 	%rd427, %rd362, 3;
	and.b64  	%rd223, %rd427, 3;
	and.b64  	%rd224, %rd362, 15;
	add.s64 	%rd225, %rd224, -1;
	and.b64  	%rd226, %rd362, 7;
	add.s64 	%rd227, %rd226, -1;
	and.b64  	%rd228, %rd362, -4;
	and.b64  	%rd229, %rd362, 1;
	and.b64  	%rd230, %rd26, 7;
	and.b64  	%rd231, %rd26, -8;
	and.b64  	%rd232, %rd425, 3;
	and.b64  	%rd233, %rd427, 1;
	and.b64  	%rd234, %rd362, -16;
$L__BB0_208:
	mov.b64 	%rd972, 0;
	mov.u64 	%rd973, %rd24;
$L__BB0_209:
	.pragma "nounroll";
	mov.u64 	%rd236, %rd972;
	mov.b64 	%rd429, -1;
	cvt.u32.u64 	%r103, %rd429;
	cvt.u32.u64 	%r104, %rd236;
	xor.b32  	%r105, %r104, %r103;
	add.s32 	%r107, %r3, %r105;
	shl.b32 	%r108, %r107, 3;
	add.s32 	%r39, %r66, %r108;
	ld.shared.u64 	%rd238, [%r39];
	or.b64  	%rd430, %rd973, %rd238;
	and.b64  	%rd431, %rd430, -4294967296;
	setp.ne.s64 	%p39, %rd431, 0;
	@%p39 bra 	$L__BB0_211;
	cvt.u32.u64 	%r110, %rd238;
	cvt.u32.u64 	%r111, %rd973;
	div.u32 	%r112, %r111, %r110;
	cvt.u64.u32 	%rd974, %r112;
	bra.uni 	$L__BB0_212;
$L__BB0_211:
	div.u64 	%rd974, %rd973, %rd238;
$L__BB0_212:
	shl.b64 	%rd432, %rd236, 3;
	add.s64 	%rd242, %rd397, %rd432;
	st.u64 	[%rd242], %rd974;
	ld.shared.u64 	%rd243, [%r39];
	or.b64  	%rd433, %rd973, %rd243;
	and.b64  	%rd434, %rd433, -4294967296;
	setp.ne.s64 	%p40, %rd434, 0;
	@%p40 bra 	$L__BB0_214;
	cvt.u32.u64 	%r113, %rd243;
	cvt.u32.u64 	%r114, %rd973;
	rem.u32 	%r115, %r114, %r113;
	cvt.u64.u32 	%rd975, %r115;
	bra.uni 	$L__BB0_215;
$L__BB0_214:
	rem.u64 	%rd975, %rd973, %rd243;
$L__BB0_215:
	ld.shared.u64 	%rd247, [%r39+-8];
	or.b64  	%rd435, %rd975, %rd247;
	and.b64  	%rd436, %rd435, -4294967296;
	setp.ne.s64 	%p41, %rd436, 0;
	@%p41 bra 	$L__BB0_217;
	cvt.u32.u64 	%r116, %rd247;
	cvt.u32.u64 	%r117, %rd975;
	div.u32 	%r118, %r117, %r116;
	cvt.u64.u32 	%rd976, %r118;
	bra.uni 	$L__BB0_218;
$L__BB0_217:
	div.u64 	%rd976, %rd975, %rd247;
$L__BB0_218:
	st.u64 	[%rd242+8], %rd976;
	ld.shared.u64 	%rd251, [%r39+-8];
	or.b64  	%rd437, %rd975, %rd251;
	and.b64  	%rd438, %rd437, -4294967296;
	setp.ne.s64 	%p42, %rd438, 0;
	@%p42 bra 	$L__BB0_220;
	cvt.u32.u64 	%r119, %rd251;
	cvt.u32.u64 	%r120, %rd975;
	rem.u32 	%r121, %r120, %r119;
	cvt.u64.u32 	%rd977, %r121;
	bra.uni 	$L__BB0_221;
$L__BB0_220:
	rem.u64 	%rd977, %rd975, %rd251;
$L__BB0_221:
	ld.shared.u64 	%rd255, [%r39+-16];
	or.b64  	%rd439, %rd977, %rd255;
	and.b64  	%rd440, %rd439, -4294967296;
	setp.ne.s64 	%p43, %rd440, 0;
	@%p43 bra 	$L__BB0_223;
	cvt.u32.u64 	%r122, %rd255;
	cvt.u32.u64 	%r123, %rd977;
	div.u32 	%r124, %r123, %r122;
	cvt.u64.u32 	%rd978, %r124;
	bra.uni 	$L__BB0_224;
$L__BB0_223:
	div.u64 	%rd978, %rd977, %rd255;
$L__BB0_224:
	st.u64 	[%rd242+16], %rd978;
	ld.shared.u64 	%rd259, [%r39+-16];
	or.b64  	%rd441, %rd977, %rd259;
	and.b64  	%rd442, %rd441, -4294967296;
	setp.ne.s64 	%p44, %rd442, 0;
	@%p44 bra 	$L__BB0_226;
	cvt.u32.u64 	%r125, %rd259;
	cvt.u32.u64 	%r126, %rd977;
	rem.u32 	%r127, %r126, %r125;
	cvt.u64.u32 	%rd979, %r127;
	bra.uni 	$L__BB0_227;
$L__BB0_226:
	rem.u64 	%rd979, %rd977, %rd259;
$L__BB0_227:
	ld.shared.u64 	%rd263, [%r39+-24];
	or.b64  	%rd443, %rd979, %rd263;
	and.b64  	%rd444, %rd443, -4294967296;
	setp.ne.s64 	%p45, %rd444, 0;
	@%p45 bra 	$L__BB0_229;
	cvt.u32.u64 	%r128, %rd263;
	cvt.u32.u64 	%r129, %rd979;
	div.u32 	%r130, %r129, %r128;
	cvt.u64.u32 	%rd980, %r130;
	bra.uni 	$L__BB0_230;
$L__BB0_229:
	div.u64 	%rd980, %rd979, %rd263;
$L__BB0_230:
	st.u64 	[%rd242+24], %rd980;
	ld.shared.u64 	%rd267, [%r39+-24];
	or.b64  	%rd445, %rd979, %rd267;
	and.b64  	%rd446, %rd445, -4294967296;
	setp.ne.s64 	%p46, %rd446, 0;
	@%p46 bra 	$L__BB0_232;
	cvt.u32.u64 	%r131, %rd267;
	cvt.u32.u64 	%r132, %rd979;
	rem.u32 	%r133, %r132, %r131;
	cvt.u64.u32 	%rd973, %r133;
	bra.uni 	$L__BB0_233;
$L__BB0_232:
	rem.u64 	%rd973, %rd979, %rd267;
$L__BB0_233:
	add.s64 	%rd972, %rd236, 4;
	setp.ne.s64 	%p47, %rd972, %rd228;
	@%p47 bra 	$L__BB0_209;
	setp.eq.s64 	%p48, %rd221, 0;
	@%p48 bra 	$L__BB0_254;
	setp.eq.s64 	%p49, %rd221, 1;
	mov.u64 	%rd986, %rd228;
	@%p49 bra 	$L__BB0_249;
	ld.shared.u64 	%rd272, [%r39+-32];
	or.b64  	%rd447, %rd973, %rd272;
	and.b64  	%rd448, %rd447, -4294967296;
	setp.ne.s64 	%p50, %rd448, 0;
	@%p50 bra 	$L__BB0_238;
	cvt.u32.u64 	%r134, %rd272;
	cvt.u32.u64 	%r135, %rd973;
	div.u32 	%r136, %r135, %r134;
	cvt.u64.u32 	%rd982, %r136;
	bra.uni 	$L__BB0_239;
$L__BB0_238:
	div.u64 	%rd982, %rd973, %rd272;
$L__BB0_239:
	st.u64 	[%rd242+32], %rd982;
	ld.shared.u64 	%rd276, [%r39+-32];
	or.b64  	%rd449, %rd973, %rd276;
	and.b64  	%rd450, %rd449, -4294967296;
	setp.ne.s64 	%p51, %rd450, 0;
	@%p51 bra 	$L__BB0_241;
	cvt.u32.u64 	%r137, %rd276;
	cvt.u32.u64 	%r138, %rd973;
	rem.u32 	%r139, %r138, %r137;
	cvt.u64.u32 	%rd983, %r139;
	bra.uni 	$L__BB0_242;
$L__BB0_241:
	rem.u64 	%rd983, %rd973, %rd276;
$L__BB0_242:
	ld.shared.u64 	%rd280, [%r39+-40];
	or.b64  	%rd451, %rd983, %rd280;
	and.b64  	%rd452, %rd451, -4294967296;
	setp.ne.s64 	%p52, %rd452, 0;
	@%p52 bra 	$L__BB0_244;
	cvt.u32.u64 	%r140, %rd280;
	cvt.u32.u64 	%r141, %rd983;
	div.u32 	%r142, %r141, %r140;
	cvt.u64.u32 	%rd984, %r142;
	bra.uni 	$L__BB0_245;
$L__BB0_244:
	div.u64 	%rd984, %rd983, %rd280;
$L__BB0_245:
	st.u64 	[%rd242+40], %rd984;
	ld.shared.u64 	%rd284, [%r39+-40];
	or.b64  	%rd453, %rd983, %rd284;
	and.b64  	%rd454, %rd453, -4294967296;
	setp.ne.s64 	%p53, %rd454, 0;
	@%p53 bra 	$L__BB0_247;
	cvt.u32.u64 	%r143, %rd284;
	cvt.u32.u64 	%r144, %rd983;
	rem.u32 	%r145, %r144, %r143;
	cvt.u64.u32 	%rd973, %r145;
	bra.uni 	$L__BB0_248;
$L__BB0_247:
	rem.u64 	%rd973, %rd983, %rd284;
$L__BB0_248:
	add.s64 	%rd986, %rd236, 6;
$L__BB0_249:
	setp.eq.s64 	%p54, %rd229, 0;
	@%p54 bra 	$L__BB0_254;
	mov.b64 	%rd455, -1;
	cvt.u32.u64 	%r146, %rd455;
	cvt.u32.u64 	%r147, %rd986;
	xor.b32  	%r148, %r147, %r146;
	cvt.u32.u64 	%r149, %rd362;
	add.s32 	%r150, %r149, %r148;
	shl.b32 	%r151, %r150, 3;
	mov.u32 	%r152, shared_array;
	add.s32 	%r153, %r152, %r151;
	ld.shared.u64 	%rd291, [%r153];
	or.b64  	%rd456, %rd973, %rd291;
	and.b64  	%rd457, %rd456, -4294967296;
	setp.ne.s64 	%p55, %rd457, 0;
	@%p55 bra 	$L__BB0_252;
	cvt.u32.u64 	%r154, %rd291;
	cvt.u32.u64 	%r155, %rd973;
	div.u32 	%r156, %r155, %r154;
	cvt.u64.u32 	%rd988, %r156;
	bra.uni 	$L__BB0_253;
$L__BB0_252:
	div.u64 	%rd988, %rd973, %rd291;
$L__BB0_253:
	shl.b64 	%rd458, %rd986, 3;
	add.s64 	%rd459, %rd397, %rd458;
	st.u64 	[%rd459], %rd988;
$L__BB0_254:
	ld.u64 	%rd295, [%rd397];
	mov.f64 	%fd161, 0d0000000000000000;
	mov.b64 	%rd991, 1;
	mov.u64 	%rd989, %rd295;
$L__BB0_255:
	.pragma "nounroll";
	mov.u64 	%rd297, %rd991;
	shl.b64 	%rd461, %rd297, 3;
	add.s64 	%rd298, %rd397, %rd461;
	ld.u64 	%rd462, [%rd298];
	cvt.u32.u64 	%r157, %rd462;
	cvt.u32.u64 	%r159, %rd989;
	mad.lo.s32 	%r160, %r159, %r3, %r157;
	shl.b32 	%r161, %r160, 3;
	add.s32 	%r162, %r16, %r161;
	ld.shared.f64 	%fd55, [%r162+8];
	add.f64 	%fd56, %fd161, %fd55;
	ld.u64 	%rd463, [%rd298+8];
	cvt.u32.u64 	%r163, %rd463;
	mad.lo.s32 	%r164, %r157, %r3, %r163;
	shl.b32 	%r165, %r164, 3;
	add.s32 	%r166, %r16, %r165;
	ld.shared.f64 	%fd57, [%r166+8];
	add.f64 	%fd58, %fd56, %fd57;
	ld.u64 	%rd464, [%rd298+16];
	cvt.u32.u64 	%r167, %rd464;
	mad.lo.s32 	%r168, %r163, %r3, %r167;
	shl.b32 	%r169, %r168, 3;
	add.s32 	%r170, %r16, %r169;
	ld.shared.f64 	%fd59, [%r170+8];
	add.f64 	%fd60, %fd58, %fd59;
	ld.u64 	%rd465, [%rd298+24];
	cvt.u32.u64 	%r171, %rd465;
	mad.lo.s32 	%r172, %r167, %r3, %r171;
	shl.b32 	%r173, %r172, 3;
	add.s32 	%r174, %r16, %r173;
	ld.shared.f64 	%fd61, [%r174+8];
	add.f64 	%fd62, %fd60, %fd61;
	ld.u64 	%rd466, [%rd298+32];
	cvt.u32.u64 	%r175, %rd466;
	mad.lo.s32 	%r176, %r171, %r3, %r175;
	shl.b32 	%r177, %r176, 3;
	add.s32 	%r178, %r16, %r177;
	ld.shared.f64 	%fd63, [%r178+8];
	add.f64 	%fd64, %fd62, %fd63;
	ld.u64 	%rd467, [%rd298+40];
	cvt.u32.u64 	%r179, %rd467;
	mad.lo.s32 	%r180, %r175, %r3, %r179;
	shl.b32 	%r181, %r180, 3;
	add.s32 	%r182, %r16, %r181;
	ld.shared.f64 	%fd65, [%r182+8];
	add.f64 	%fd66, %fd64, %fd65;
	ld.u64 	%rd468, [%rd298+48];
	cvt.u32.u64 	%r183, %rd468;
	mad.lo.s32 	%r184, %r179, %r3, %r183;
	shl.b32 	%r185, %r184, 3;
	add.s32 	%r186, %r16, %r185;
	ld.shared.f64 	%fd67, [%r186+8];
	add.f64 	%fd68, %fd66, %fd67;
	ld.u64 	%rd989, [%rd298+56];
	cvt.u32.u64 	%r187, %rd989;
	mad.lo.s32 	%r188, %r183, %r3, %r187;
	shl.b32 	%r189, %r188, 3;
	add.s32 	%r190, %r16, %r189;
	ld.shared.f64 	%fd69, [%r190+8];
	add.f64 	%fd161, %fd68, %fd69;
	add.s64 	%rd991, %rd297, 8;
	add.s64 	%rd469, %rd297, 7;
	setp.ne.s64 	%p56, %rd469, %rd231;
	@%p56 bra 	$L__BB0_255;
	setp.eq.s64 	%p57, %rd230, 0;
	@%p57 bra 	$L__BB0_264;
	setp.lt.u64 	%p58, %rd222, 3;
	@%p58 bra 	$L__BB0_259;
	ld.u64 	%rd470, [%rd298+64];
	cvt.u32.u64 	%r191, %rd362;
	cvt.u32.u64 	%r192, %rd989;
	cvt.u32.u64 	%r193, %rd470;
	mad.lo.s32 	%r194, %r192, %r191, %r193;
	shl.b32 	%r195, %r194, 3;
	add.s32 	%r196, %r16, %r195;
	ld.shared.f64 	%fd71, [%r196+8];
	add.f64 	%fd72, %fd161, %fd71;
	ld.u64 	%rd471, [%rd298+72];
	cvt.u32.u64 	%r197, %rd471;
	mad.lo.s32 	%r198, %r193, %r191, %r197;
	shl.b32 	%r199, %r198, 3;
	add.s32 	%r200, %r16, %r199;
	ld.shared.f64 	%fd73, [%r200+8];
	add.f64 	%fd74, %fd72, %fd73;
	ld.u64 	%rd472, [%rd298+80];
	cvt.u32.u64 	%r201, %rd472;
	mad.lo.s32 	%r202, %r197, %r191, %r201;
	shl.b32 	%r203, %r202, 3;
	add.s32 	%r204, %r16, %r203;
	ld.shared.f64 	%fd75, [%r204+8];
	add.f64 	%fd76, %fd74, %fd75;
	ld.u64 	%rd473, [%rd298+88];
	cvt.u32.u64 	%r205, %rd473;
	mad.lo.s32 	%r206, %r201, %r191, %r205;
	shl.b32 	%r207, %r206, 3;
	add.s32 	%r208, %r16, %r207;
	ld.shared.f64 	%fd77, [%r208+8];
	add.f64 	%fd161, %fd76, %fd77;
	add.s64 	%rd991, %rd297, 12;
$L__BB0_259:
	setp.eq.s64 	%p59, %rd232, 0;
	@%p59 bra 	$L__BB0_264;
	setp.eq.s64 	%p60, %rd223, 1;
	@%p60 bra 	$L__BB0_262;
	shl.b64 	%rd474, %rd991, 3;
	add.s64 	%rd475, %rd397, %rd474;
	ld.u64 	%rd476, [%rd475+-8];
	ld.u64 	%rd477, [%rd475];
	cvt.u32.u64 	%r209, %rd477;
	cvt.u32.u64 	%r210, %rd476;
	cvt.u32.u64 	%r211, %rd362;
	mad.lo.s32 	%r212, %r210, %r211, %r209;
	shl.b32 	%r213, %r212, 3;
	add.s32 	%r214, %r16, %r213;
	ld.shared.f64 	%fd79, [%r214+8];
	add.f64 	%fd80, %fd161, %fd79;
	ld.u64 	%rd478, [%rd475+8];
	cvt.u32.u64 	%r215, %rd478;
	mad.lo.s32 	%r216, %r209, %r211, %r215;
	shl.b32 	%r217, %r216, 3;
	add.s32 	%r218, %r16, %r217;
	ld.shared.f64 	%fd81, [%r218+8];
	add.f64 	%fd161, %fd80, %fd81;
	add.s64 	%rd991, %rd991, 2;
$L__BB0_262:
	setp.eq.s64 	%p61, %rd233, 0;
	@%p61 bra 	$L__BB0_264;
	shl.b64 	%rd479, %rd991, 3;
	add.s64 	%rd480, %rd397, %rd479;
	ld.u64 	%rd481, [%rd480+-8];
	ld.u64 	%rd482, [%rd480];
	cvt.u32.u64 	%r219, %rd482;
	cvt.u32.u64 	%r220, %rd481;
	cvt.u32.u64 	%r221, %rd362;
	mad.lo.s32 	%r222, %r220, %r221, %r219;
	shl.b32 	%r223, %r222, 3;
	add.s32 	%r224, %r16, %r223;
	ld.shared.f64 	%fd82, [%r224+8];
	add.f64 	%fd161, %fd161, %fd82;
$L__BB0_264:
	ld.u64 	%rd483, [%rd27+-8];
	cvt.u32.u64 	%r225, %rd295;
	cvt.u32.u64 	%r226, %rd362;
	cvt.u32.u64 	%r227, %rd483;
	mad.lo.s32 	%r228, %r227, %r226, %r225;
	shl.b32 	%r229, %r228, 3;
	add.s32 	%r230, %r16, %r229;
	ld.shared.f64 	%fd83, [%r230+8];
	add.f64 	%fd42, %fd161, %fd83;
	setp.geu.f64 	%p62, %fd42, %fd147;
	@%p62 bra 	$L__BB0_277;
	mov.b64 	%rd993, 0;
$L__BB0_266:
	.pragma "nounroll";
	mov.u64 	%rd305, %rd993;
	shl.b64 	%rd485, %rd305, 3;
	add.s64 	%rd306, %rd397, %rd485;
	ld.u64 	%rd486, [%rd306];
	add.s64 	%rd307, %rd398, %rd485;
	st.u64 	[%rd307], %rd486;
	ld.u64 	%rd487, [%rd306+8];
	st.u64 	[%rd307+8], %rd487;
	ld.u64 	%rd488, [%rd306+16];
	st.u64 	[%rd307+16], %rd488;
	ld.u64 	%rd489, [%rd306+24];
	st.u64 	[%rd307+24], %rd489;
	ld.u64 	%rd490, [%rd306+32];
	st.u64 	[%rd307+32], %rd490;
	ld.u64 	%rd491, [%rd306+40];
	st.u64 	[%rd307+40], %rd491;
	ld.u64 	%rd492, [%rd306+48];
	st.u64 	[%rd307+48], %rd492;
	ld.u64 	%rd493, [%rd306+56];
	st.u64 	[%rd307+56], %rd493;
	ld.u64 	%rd494, [%rd306+64];
	st.u64 	[%rd307+64], %rd494;
	ld.u64 	%rd495, [%rd306+72];
	st.u64 	[%rd307+72], %rd495;
	ld.u64 	%rd496, [%rd306+80];
	st.u64 	[%rd307+80], %rd496;
	ld.u64 	%rd497, [%rd306+88];
	st.u64 	[%rd307+88], %rd497;
	ld.u64 	%rd498, [%rd306+96];
	st.u64 	[%rd307+96], %rd498;
	ld.u64 	%rd499, [%rd306+104];
	st.u64 	[%rd307+104], %rd499;
	ld.u64 	%rd500, [%rd306+112];
	st.u64 	[%rd307+112], %rd500;
	ld.u64 	%rd501, [%rd306+120];
	st.u64 	[%rd307+120], %rd501;
	add.s64 	%rd993, %rd305, 16;
	setp.ne.s64 	%p63, %rd993, %rd234;
	@%p63 bra 	$L__BB0_266;
	setp.eq.s64 	%p64, %rd224, 0;
	mov.f64 	%fd147, %fd42;
	@%p64 bra 	$L__BB0_277;
	setp.lt.u64 	%p65, %rd225, 7;
	mov.u64 	%rd995, %rd234;
	@%p65 bra 	$L__BB0_270;
	ld.u64 	%rd502, [%rd306+128];
	st.u64 	[%rd307+128], %rd502;
	shl.b64 	%rd503, %rd305, 3;
	add.s64 	%rd504, %rd503, 136;
	and.b64  	%rd505, %rd504, 34359738248;
	add.s64 	%rd506, %rd397, %rd505;
	ld.u64 	%rd507, [%rd506];
	add.s64 	%rd508, %rd398, %rd505;
	st.u64 	[%rd508], %rd507;
	add.s64 	%rd509, %rd503, 144;
	and.b64  	%rd510, %rd509, 34359738256;
	add.s64 	%rd511, %rd397, %rd510;
	ld.u64 	%rd512, [%rd511];
	add.s64 	%rd513, %rd398, %rd510;
	st.u64 	[%rd513], %rd512;
	ld.u64 	%rd514, [%rd506+16];
	st.u64 	[%rd508+16], %rd514;
	add.s64 	%rd515, %rd503, 160;
	and.b64  	%rd516, %rd515, 34359738272;
	add.s64 	%rd517, %rd397, %rd516;
	ld.u64 	%rd518, [%rd517];
	add.s64 	%rd519, %rd398, %rd516;
	st.u64 	[%rd519], %rd518;
	ld.u64 	%rd520, [%rd506+32];
	st.u64 	[%rd508+32], %rd520;
	add.s64 	%rd521, %rd503, 176;
	and.b64  	%rd522, %rd521, 34359738288;
	add.s64 	%rd523, %rd397, %rd522;
	ld.u64 	%rd524, [%rd523];
	add.s64 	%rd525, %rd398, %rd522;
	st.u64 	[%rd525], %rd524;
	ld.u64 	%rd526, [%rd506+48];
	st.u64 	[%rd508+48], %rd526;
	add.s64 	%rd527, %rd305, 24;
	and.b64  	%rd995, %rd527, 4294967288;
$L__BB0_270:
	setp.eq.s64 	%p66, %rd226, 0;
	mov.f64 	%fd147, %fd42;
	@%p66 bra 	$L__BB0_277;
	setp.lt.u64 	%p67, %rd227, 3;
	@%p67 bra 	$L__BB0_273;
	shl.b64 	%rd528, %rd995, 3;
	add.s64 	%rd529, %rd397, %rd528;
	ld.u64 	%rd530, [%rd529];
	add.s64 	%rd531, %rd398, %rd528;
	st.u64 	[%rd531], %rd530;
	add.s64 	%rd532, %rd528, 8;
	and.b64  	%rd533, %rd532, 34359738360;
	add.s64 	%rd534, %rd397, %rd533;
	ld.u64 	%rd535, [%rd534];
	add.s64 	%rd536, %rd398, %rd533;
	st.u64 	[%rd536], %rd535;
	add.s64 	%rd537, %rd528, 16;
	and.b64  	%rd538, %rd537, 34359738360;
	add.s64 	%rd539, %rd397, %rd538;
	ld.u64 	%rd540, [%rd539];
	add.s64 	%rd541, %rd398, %rd538;
	st.u64 	[%rd541], %rd540;
	add.s64 	%rd542, %rd528, 24;
	and.b64  	%rd543, %rd542, 34359738360;
	add.s64 	%rd544, %rd397, %rd543;
	ld.u64 	%rd545, [%rd544];
	add.s64 	%rd546, %rd398, %rd543;
	st.u64 	[%rd546], %rd545;
	add.s64 	%rd547, %rd995, 4;
	and.b64  	%rd995, %rd547, 4294967295;
$L__BB0_273:
	mov.f64 	%fd147, %fd42;
	@%p48 bra 	$L__BB0_277;
	setp.eq.s64 	%p69, %rd221, 1;
	shl.b64 	%rd548, %rd995, 3;
	add.s64 	%rd549, %rd397, %rd548;
	ld.u64 	%rd550, [%rd549];
	add.s64 	%rd551, %rd398, %rd548;
	st.u64 	[%rd551], %rd550;
	mov.f64 	%fd147, %fd42;
	@%p69 bra 	$L__BB0_277;
	setp.eq.s64 	%p70, %rd221, 2;
	add.s64 	%rd553, %rd548, 8;
	and.b64  	%rd554, %rd553, 34359738360;
	add.s64 	%rd555, %rd397, %rd554;
	ld.u64 	%rd556, [%rd555];
	add.s64 	%rd557, %rd398, %rd554;
	st.u64 	[%rd557], %rd556;
	mov.f64 	%fd147, %fd42;
	@%p70 bra 	$L__BB0_277;
	add.s64 	%rd559, %rd548, 16;
	and.b64  	%rd560, %rd559, 34359738360;
	add.s64 	%rd561, %rd397, %rd560;
	ld.u64 	%rd562, [%rd561];
	add.s64 	%rd563, %rd398, %rd560;
	st.u64 	[%rd563], %rd562;
	mov.f64 	%fd147, %fd42;
$L__BB0_277:
	add.s64 	%rd24, %rd24, 1;
	setp.lt.u64 	%p71, %rd24, %rd399;
	@%p71 bra 	$L__BB0_208;
	bra.uni 	$L__BB0_303;
$L__BB0_278:
	add.s32 	%r40, %r3, -1;
$L__BB0_279:
	ld.shared.u64 	%rd315, [%r16+-8];
	or.b64  	%rd401, %rd24, %rd315;
	and.b64  	%rd402, %rd401, -4294967296;
	setp.ne.s64 	%p28, %rd402, 0;
	@%p28 bra 	$L__BB0_281;
	cvt.u32.u64 	%r81, %rd315;
	cvt.u32.u64 	%r82, %rd24;
	div.u32 	%r83, %r82, %r81;
	cvt.u64.u32 	%rd1002, %r83;
	bra.uni 	$L__BB0_282;
$L__BB0_281:
	div.u64 	%rd1002, %rd24, %rd315;
$L__BB0_282:
	setp.eq.s64 	%p29, %rd26, 0;
	st.u64 	[%rd397], %rd1002;
	@%p29 bra 	$L__BB0_296;
	ld.shared.u64 	%rd319, [%r16+-8];
	or.b64  	%rd403, %rd24, %rd319;
	and.b64  	%rd404, %rd403, -4294967296;
	setp.ne.s64 	%p30, %rd404, 0;
	@%p30 bra 	$L__BB0_285;
	cvt.u32.u64 	%r84, %rd319;
	cvt.u32.u64 	%r85, %rd24;
	div.u32 	%r86, %r85, %r84;
	cvt.u64.u32 	%rd998, %r86;
	bra.uni 	$L__BB0_286;
$L__BB0_285:
	div.u64 	%rd998, %rd24, %rd319;
$L__BB0_286:
	st.u64 	[%rd397], %rd998;
	ld.shared.u64 	%rd323, [%r16+-8];
	or.b64  	%rd405, %rd24, %rd323;
	and.b64  	%rd406, %rd405, -4294967296;
	setp.ne.s64 	%p31, %rd406, 0;
	@%p31 bra 	$L__BB0_288;
	cvt.u32.u64 	%r87, %rd323;
	cvt.u32.u64 	%r88, %rd24;
	div.u32 	%r89, %r88, %r87;
	cvt.u64.u32 	%rd999, %r89;
	bra.uni 	$L__BB0_289;
$L__BB0_288:
	div.u64 	%rd999, %rd24, %rd323;
$L__BB0_289:
	st.u64 	[%rd397], %rd999;
	ld.shared.u64 	%rd327, [%r16+-8];
	or.b64  	%rd407, %rd24, %rd327;
	and.b64  	%rd408, %rd407, -4294967296;
	setp.ne.s64 	%p32, %rd408, 0;
	@%p32 bra 	$L__BB0_291;
	cvt.u32.u64 	%r90, %rd327;
	cvt.u32.u64 	%r91, %rd24;
	div.u32 	%r92, %r91, %r90;
	cvt.u64.u32 	%rd1000, %r92;
	bra.uni 	$L__BB0_292;
$L__BB0_291:
	div.u64 	%rd1000, %rd24, %rd327;
$L__BB0_292:
	st.u64 	[%rd397], %rd1000;
	ld.shared.u64 	%rd331, [%r16+-8];
	or.b64  	%rd409, %rd24, %rd331;
	and.b64  	%rd410, %rd409, -4294967296;
	setp.ne.s64 	%p33, %rd410, 0;
	@%p33 bra 	$L__BB0_294;
	cvt.u32.u64 	%r93, %rd331;
	cvt.u32.u64 	%r94, %rd24;
	div.u32 	%r95, %r94, %r93;
	cvt.u64.u32 	%rd1002, %r95;
	bra.uni 	$L__BB0_295;
$L__BB0_294:
	div.u64 	%rd1002, %rd24, %rd331;
$L__BB0_295:
	st.u64 	[%rd397], %rd1002;
$L__BB0_296:
	ld.u64 	%rd411, [%rd27+-8];
	cvt.u32.u64 	%r96, %rd1002;
	cvt.u32.u64 	%r98, %rd411;
	mad.lo.s32 	%r99, %r98, %r3, %r96;
	shl.b32 	%r100, %r99, 3;
	add.s32 	%r101, %r16, %r100;
	ld.shared.f64 	%fd46, [%r101+8];
	setp.geu.f64 	%p34, %fd46, %fd147;
	@%p34 bra 	$L__BB0_302;
	setp.lt.u32 	%p35, %r40, 3;
	mov.b64 	%rd1004, 0;
	@%p35 bra 	$L__BB0_300;
	mov.b32 	%r385, 0;
	mov.b64 	%rd1004, 0;
$L__BB0_299:
	shl.b64 	%rd414, %rd1004, 3;
	add.s64 	%rd415, %rd397, %rd414;
	ld.u64 	%rd416, [%rd415];
	add.s64 	%rd417, %rd398, %rd414;
	st.u64 	[%rd417], %rd416;
	ld.u64 	%rd418, [%rd415+8];
	st.u64 	[%rd417+8], %rd418;
	ld.u64 	%rd419, [%rd415+16];
	st.u64 	[%rd417+16], %rd419;
	ld.u64 	%rd420, [%rd415+24];
	st.u64 	[%rd417+24], %rd420;
	add.s64 	%rd1004, %rd1004, 4;
	add.s32 	%r385, %r385, 4;
	setp.ne.s32 	%p36, %r385, 0;
	@%p36 bra 	$L__BB0_299;
$L__BB0_300:
	add.f64 	%fd147, %fd46, 0d0000000000000000;
	setp.eq.s32 	%p37, %r3, 0;
	@%p37 bra 	$L__BB0_302;
	shl.b64 	%rd421, %rd1004, 3;
	add.s64 	%rd422, %rd397, %rd421;
	ld.u64 	%rd423, [%rd422];
	add.s64 	%rd424, %rd398, %rd421;
	st.u64 	[%rd424], %rd423;
$L__BB0_302:
	add.s64 	%rd24, %rd24, 1;
	setp.lt.u64 	%p38, %rd24, %rd399;
	@%p38 bra 	$L__BB0_279;
$L__BB0_303:
	atom.relaxed.global.cas.b32 	%r374, [%rd4], 0, 1;
	setp.ne.s32 	%p176, %r374, 0;
	@%p176 bra 	$L__BB0_303;
	ld.global.f64 	%fd137, [%rd5];
	setp.geu.f64 	%p177, %fd147, %fd137;
	@%p177 bra 	$L__BB0_317;
	st.global.f64 	[%rd5], %fd147;
	setp.eq.s64 	%p178, %rd362, 0;
	@%p178 bra 	$L__BB0_317;
	add.s64 	%rd782, %rd362, -1;
	and.b64  	%rd340, %rd362, 15;
	setp.lt.u64 	%p179, %rd782, 15;
	mov.b64 	%rd1009, 0;
	@%p179 bra 	$L__BB0_309;
	and.b64  	%rd1009, %rd362, -16;
	add.s64 	%rd1006, %rd3, 32;
	add.s64 	%rd1005, %rd398, 64;
	mov.u64 	%rd1007, %rd1009;
$L__BB0_308:
	.pragma "nounroll";
	ld.u64 	%rd783, [%rd1005+-64];
	st.global.u32 	[%rd1006+-32], %rd783;
	ld.u64 	%rd784, [%rd1005+-56];
	st.global.u32 	[%rd1006+-28], %rd784;
	ld.u64 	%rd785, [%rd1005+-48];
	st.global.u32 	[%rd1006+-24], %rd785;
	ld.u64 	%rd786, [%rd1005+-40];
	st.global.u32 	[%rd1006+-20], %rd786;
	ld.u64 	%rd787, [%rd1005+-32];
	st.global.u32 	[%rd1006+-16], %rd787;
	ld.u64 	%rd788, [%rd1005+-24];
	st.global.u32 	[%rd1006+-12], %rd788;
	ld.u64 	%rd789, [%rd1005+-16];
	st.global.u32 	[%rd1006+-8], %rd789;
	ld.u64 	%rd790, [%rd1005+-8];
	st.global.u32 	[%rd1006+-4], %rd790;
	ld.u64 	%rd791, [%rd1005];
	st.global.u32 	[%rd1006], %rd791;
	ld.u64 	%rd792, [%rd1005+8];
	st.global.u32 	[%rd1006+4], %rd792;
	ld.u64 	%rd793, [%rd1005+16];
	st.global.u32 	[%rd1006+8], %rd793;
	ld.u64 	%rd794, [%rd1005+24];
	st.global.u32 	[%rd1006+12], %rd794;
	ld.u64 	%rd795, [%rd1005+32];
	st.global.u32 	[%rd1006+16], %rd795;
	ld.u64 	%rd796, [%rd1005+40];
	st.global.u32 	[%rd1006+20], %rd796;
	ld.u64 	%rd797, [%rd1005+48];
	st.global.u32 	[%rd1006+24], %rd797;
	ld.u64 	%rd798, [%rd1005+56];
	st.global.u32 	[%rd1006+28], %rd798;
	add.s64 	%rd1007, %rd1007, -16;
	add.s64 	%rd1006, %rd1006, 64;
	add.s64 	%rd1005, %rd1005, 128;
	setp.ne.s64 	%p180, %rd1007, 0;
	@%p180 bra 	$L__BB0_308;
$L__BB0_309:
	setp.eq.s64 	%p181, %rd340, 0;
	@%p181 bra 	$L__BB0_317;
	and.b64  	%rd351, %rd362, 7;
	setp.lt.u64 	%p182, %rd340, 8;
	@%p182 bra 	$L__BB0_312;
	shl.b64 	%rd799, %rd1009, 3;
	add.s64 	%rd800, %rd398, %rd799;
	ld.u64 	%rd801, [%rd800];
	shl.b64 	%rd802, %rd1009, 2;
	add.s64 	%rd803, %rd3, %rd802;
	st.global.u32 	[%rd803], %rd801;
	add.s64 	%rd804, %rd1009, 1;
	shl.b64 	%rd805, %rd804, 3;
	and.b64  	%rd806, %rd805, 34359738360;
	add.s64 	%rd807, %rd398, %rd806;
	ld.u64 	%rd808, [%rd807];
	shl.b64 	%rd809, %rd804, 2;
	and.b64  	%rd810, %rd809, 17179869180;
	add.s64 	%rd811, %rd3, %rd810;
	st.global.u32 	[%rd811], %rd808;
	add.s64 	%rd812, %rd1009, 2;
	shl.b64 	%rd813, %rd812, 3;
	and.b64  	%rd814, %rd813, 34359738360;
	add.s64 	%rd815, %rd398, %rd814;
	ld.u64 	%rd816, [%rd815];
	shl.b64 	%rd817, %rd812, 2;
	and.b64  	%rd818, %rd817, 17179869180;
	add.s64 	%rd819, %rd3, %rd818;
	st.global.u32 	[%rd819], %rd816;
	add.s64 	%rd820, %rd1009, 3;
	shl.b64 	%rd821, %rd820, 3;
	and.b64  	%rd822, %rd821, 34359738360;
	add.s64 	%rd823, %rd398, %rd822;
	ld.u64 	%rd824, [%rd823];
	shl.b64 	%rd825, %rd820, 2;
	and.b64  	%rd826, %rd825, 17179869180;
	add.s64 	%rd827, %rd3, %rd826;
	st.global.u32 	[%rd827], %rd824;
	add.s64 	%rd828, %rd1009, 4;
	shl.b64 	%rd829, %rd828, 3;
	and.b64  	%rd830, %rd829, 34359738360;
	add.s64 	%rd831, %rd398, %rd830;
	ld.u64 	%rd832, [%rd831];
	shl.b64 	%rd833, %rd828, 2;
	and.b64  	%rd834, %rd833, 17179869180;
	add.s64 	%rd835, %rd3, %rd834;
	st.global.u32 	[%rd835], %rd832;
	add.s64 	%rd836, %rd1009, 5;
	shl.b64 	%rd837, %rd836, 3;
	and.b64  	%rd838, %rd837, 34359738360;
	add.s64 	%rd839, %rd398, %rd838;
	ld.u64 	%rd840, [%rd839];
	shl.b64 	%rd841, %rd836, 2;
	and.b64  	%rd842, %rd841, 17179869180;
	add.s64 	%rd843, %rd3, %rd842;
	st.global.u32 	[%rd843], %rd840;
	add.s64 	%rd844, %rd1009, 6;
	shl.b64 	%rd845, %rd844, 3;
	and.b64  	%rd846, %rd845, 34359738360;
	add.s64 	%rd847, %rd398, %rd846;
	ld.u64 	%rd848, [%rd847];
	shl.b64 	%rd849, %rd844, 2;
	and.b64  	%rd850, %rd849, 17179869180;
	add.s64 	%rd851, %rd3, %rd850;
	st.global.u32 	[%rd851], %rd848;
	add.s64 	%rd852, %rd1009, 7;
	shl.b64 	%rd853, %rd852, 3;
	and.b64  	%rd854, %rd853, 34359738360;
	add.s64 	%rd855, %rd398, %rd854;
	ld.u64 	%rd856, [%rd855];
	shl.b64 	%rd857, %rd852, 2;
	and.b64  	%rd858, %rd857, 17179869180;
	add.s64 	%rd859, %rd3, %rd858;
	st.global.u32 	[%rd859], %rd856;
	add.s64 	%rd860, %rd1009, 8;
	and.b64  	%rd1009, %rd860, 4294967295;
$L__BB0_312:
	setp.eq.s64 	%p183, %rd351, 0;
	@%p183 bra 	$L__BB0_317;
	and.b64  	%rd1011, %rd362, 3;
	setp.lt.u64 	%p184, %rd351, 4;
	@%p184 bra 	$L__BB0_315;
	shl.b64 	%rd861, %rd1009, 3;
	add.s64 	%rd862, %rd398, %rd861;
	ld.u64 	%rd863, [%rd862];
	shl.b64 	%rd864, %rd1009, 2;
	add.s64 	%rd865, %rd3, %rd864;
	st.global.u32 	[%rd865], %rd863;
	add.s64 	%rd866, %rd1009, 1;
	shl.b64 	%rd867, %rd866, 3;
	and.b64  	%rd868, %rd867, 34359738360;
	add.s64 	%rd869, %rd398, %rd868;
	ld.u64 	%rd870, [%rd869];
	shl.b64 	%rd871, %rd866, 2;
	and.b64  	%rd872, %rd871, 17179869180;
	add.s64 	%rd873, %rd3, %rd872;
	st.global.u32 	[%rd873], %rd870;
	add.s64 	%rd874, %rd1009, 2;
	shl.b64 	%rd875, %rd874, 3;
	and.b64  	%rd876, %rd875, 34359738360;
	add.s64 	%rd877, %rd398, %rd876;
	ld.u64 	%rd878, [%rd877];
	shl.b64 	%rd879, %rd874, 2;
	and.b64  	%rd880, %rd879, 17179869180;
	add.s64 	%rd881, %rd3, %rd880;
	st.global.u32 	[%rd881], %rd878;
	add.s64 	%rd882, %rd1009, 3;
	shl.b64 	%rd883, %rd882, 3;
	and.b64  	%rd884, %rd883, 34359738360;
	add.s64 	%rd885, %rd398, %rd884;
	ld.u64 	%rd886, [%rd885];
	shl.b64 	%rd887, %rd882, 2;
	and.b64  	%rd888, %rd887, 17179869180;
	add.s64 	%rd889, %rd3, %rd888;
	st.global.u32 	[%rd889], %rd886;
	add.s64 	%rd890, %rd1009, 4;
	and.b64  	%rd1009, %rd890, 4294967295;
$L__BB0_315:
	setp.eq.s64 	%p185, %rd1011, 0;
	@%p185 bra 	$L__BB0_317;
$L__BB0_316:
	.pragma "nounroll";
	shl.b64 	%rd891, %rd1009, 3;
	add.s64 	%rd892, %rd398, %rd891;
	ld.u64 	%rd893, [%rd892];
	shl.b64 	%rd894, %rd1009, 2;
	add.s64 	%rd895, %rd3, %rd894;
	st.global.u32 	[%rd895], %rd893;
	add.s64 	%rd896, %rd1009, 1;
	and.b64  	%rd1009, %rd896, 4294967295;
	add.s64 	%rd1011, %rd1011, -1;
	setp.ne.s64 	%p186, %rd1011, 0;
	@%p186 bra 	$L__BB0_316;
$L__BB0_317:
	atom.global.exch.b32 	%r375, [%rd4], 0;
	{ // callseq 2, 0
	.param .b64 param0;
	st.param.b64 	[param0], %rd397;
	call.uni 
	free, 
	(
	param0
	);
	} // callseq 2
$L__BB0_318:
	ret;

}


// ===== COMPILED SASS (sm_100) =====

	.target	sm_100

	.elftype	@"ET_EXEC"


//--------------------- .note.nv.tkinfo           --------------------------
	.section	.note.nv.tkinfo,"",@"SHT_NOTE"
	.sectionflags	@"SHF_NOTE_NV_TKINFO"
	.tkinfo
        /*0018*/ 	.word	0x00000002
        /*0030*/ 	.string	""
        /*0030*/ 	.string	"ptxas"
        /*0030*/ 	.string	"Cuda compilation tools, release 13.0, V13.0.88"
        /*0030*/ 	.string	"Build cuda_13.0.r13.0/compiler.36424714_0"
        /*0030*/ 	.string	"-arch sm_100 -m 64 "



//--------------------- .note.nv.cuinfo           --------------------------
	.section	.note.nv.cuinfo,"",@"SHT_NOTE"
	.sectionflags	@"SHF_NOTE_NV_CUINFO"
        /*0018*/ 	.short	0x0002
        /*001a*/ 	.short	0x0064
        /*001c*/ 	.short	0x0082
	.zero		2


//--------------------- .nv.info                  --------------------------
	.section	.nv.info,"",@"SHT_CUDA_INFO"
	.align	4


	//----- nvinfo : EIATTR_REGCOUNT
	.align		4
        /*0000*/ 	.byte	0x04, 0x2f
        /*0002*/ 	.short	(.L_1 - .L_0)
	.align		4
.L_0:
        /*0004*/ 	.word	index@(_Z19calculatePathWeightPdPyS_PiS1_yy)
        /*0008*/ 	.word	0x0000003c


	//----- nvinfo : EIATTR_FRAME_SIZE
	.align		4
.L_1:
        /*000c*/ 	.byte	0x04, 0x11
        /*000e*/ 	.short	(.L_3 - .L_2)
	.align		4
.L_2:
        /*0010*/ 	.word	index@($__internal_1_$__cuda_sm20_rem_u64)
        /*0014*/ 	.word	0x00000000


	//----- nvinfo : EIATTR_FRAME_SIZE
	.align		4
.L_3:
        /*0018*/ 	.byte	0x04, 0x11
        /*001a*/ 	.short	(.L_5 - .L_4)
	.align		4
.L_4:
        /*001c*/ 	.word	index@($__internal_0_$__cuda_sm20_div_u64)
        /*0020*/ 	.word	0x00000000


	//----- nvinfo : EIATTR_FRAME_SIZE
	.align		4
.L_5:
        /*0024*/ 	.byte	0x04, 0x11
        /*0026*/ 	.short	(.L_7 - .L_6)
	.align		4
.L_6:
        /*0028*/ 	.word	index@(_Z19calculatePathWeightPdPyS_PiS1_yy)
        /*002c*/ 	.word	0x00000000


	//----- nvinfo : EIATTR_MIN_STACK_SIZE
	.align		4
.L_7:
        /*0030*/ 	.byte	0x04, 0x12
        /*0032*/ 	.short	(.L_9 - .L_8)
	.align		4
.L_8:
        /*0034*/ 	.word	index@(_Z19calculatePathWeightPdPyS_PiS1_yy)
        /*0038*/ 	.word	0x00000000
.L_9:


//--------------------- .nv.compat                --------------------------
	.section	.nv.compat,"",@"SHT_CUDA_COMPAT_INFO"
	.align	4
        /*0000*/ 	.byte	0x02, 0x09, 0x00, 0x00, 0x02, 0x02, 0x01, 0x00, 0x02, 0x05, 0x05, 0x00, 0x03, 0x07, 0x01, 0x01
        /*0010*/ 	.byte	0x02, 0x03, 0x00, 0x00, 0x02, 0x06, 0x01, 0x00, 0x04, 0x0b, 0x08, 0x00, 0x01, 0x00, 0x00, 0x00
        /*0020*/ 	.byte	0x00, 0x00, 0x00, 0x00


//--------------------- .nv.info._Z19calculatePathWeightPdPyS_PiS1_yy --------------------------
	.section	.nv.info._Z19calculatePathWeightPdPyS_PiS1_yy,"",@"SHT_CUDA_INFO"
	.sectionflags	@""
	.align	4


	//----- nvinfo : EIATTR_CUDA_API_VERSION
	.align		4
        /*0000*/ 	.byte	0x04, 0x37
        /*0002*/ 	.short	(.L_11 - .L_10)
.L_10:
        /*0004*/ 	.word	0x00000082


	//----- nvinfo : EIATTR_KPARAM_INFO
	.align		4
.L_11:
        /*0008*/ 	.byte	0x04, 0x17
        /*000a*/ 	.short	(.L_13 - .L_12)
.L_12:
        /*000c*/ 	.word	0x00000000
        /*0010*/ 	.short	0x0006
        /*0012*/ 	.short	0x0030
        /*0014*/ 	.byte	0x00, 0xf0, 0x21, 0x00


	//----- nvinfo : EIATTR_KPARAM_INFO
	.align		4
.L_13:
        /*0018*/ 	.byte	0x04, 0x17
        /*001a*/ 	.short	(.L_15 - .L_14)
.L_14:
        /*001c*/ 	.word	0x00000000
        /*0020*/ 	.short	0x0005
        /*0022*/ 	.short	0x0028
        /*0024*/ 	.byte	0x00, 0xf0, 0x21, 0x00


	//----- nvinfo : EIATTR_KPARAM_INFO
	.align		4
.L_15:
        /*0028*/ 	.byte	0x04, 0x17
        /*002a*/ 	.short	(.L_17 - .L_16)
.L_16:
        /*002c*/ 	.word	0x00000000
        /*0030*/ 	.short	0x0004
        /*0032*/ 	.short	0x0020
        /*0034*/ 	.byte	0x00, 0xf5, 0x21, 0x00


	//----- nvinfo : EIATTR_KPARAM_INFO
	.align		4
.L_17:
        /*0038*/ 	.byte	0x04, 0x17
        /*003a*/ 	.short	(.L_19 - .L_18)
.L_18:
        /*003c*/ 	.word	0x00000000
        /*0040*/ 	.short	0x0003
        /*0042*/ 	.short	0x0018
        /*0044*/ 	.byte	0x00, 0xf5, 0x21, 0x00


	//----- nvinfo : EIATTR_KPARAM_INFO
	.align		4
.L_19:
        /*0048*/ 	.byte	0x04, 0x17
        /*004a*/ 	.short	(.L_21 - .L_20)
.L_20:
        /*004c*/ 	.word	0x00000000
        /*0050*/ 	.short	0x0002
        /*0052*/ 	.short	0x0010
        /*0054*/ 	.byte	0x00, 0xf5, 0x21, 0x00


	//----- nvinfo : EIATTR_KPARAM_INFO
	.align		4
.L_21:
        /*0058*/ 	.byte	0x04, 0x17
        /*005a*/ 	.short	(.L_23 - .L_22)
.L_22:
        /*005c*/ 	.word	0x00000000
        /*0060*/ 	.short	0x0001
        /*0062*/ 	.short	0x0008
        /*0064*/ 	.byte	0x00, 0xf5, 0x21, 0x00


	//----- nvinfo : EIATTR_KPARAM_INFO
	.align		4
.L_23:
        /*0068*/ 	.byte	0x04, 0x17
        /*006a*/ 	.short	(.L_25 - .L_24)
.L_24:
        /*006c*/ 	.word	0x00000000
        /*0070*/ 	.short	0x0000
        /*0072*/ 	.short	0x0000
        /*0074*/ 	.byte	0x00, 0xf5, 0x21, 0x00


	//----- nvinfo : EIATTR_SPARSE_MMA_MASK
	.align		4
.L_25:
        /*0078*/ 	.byte	0x03, 0x50
        /*007a*/ 	.short	0x0000


	//----- nvinfo : EIATTR_MAXREG_COUNT
	.align		4
        /*007c*/ 	.byte	0x03, 0x1b
        /*007e*/ 	.short	0x00ff


	//----- nvinfo : EIATTR_NUM_BARRIERS
	.align		4
        /*0080*/ 	.byte	0x02, 0x4c
        /*0082*/ 	.byte	0x01
	.zero		1


	//----- nvinfo : EIATTR_EXTERNS
	.align		4
        /*0084*/ 	.byte	0x04, 0x0f
        /*0086*/ 	.short	(.L_27 - .L_26)


	//   ....[0]....
	.align		4
.L_26:
        /*0088*/ 	.word	index@(malloc)


	//   ....[1]....
	.align		4
        /*008c*/ 	.word	index@(free)


	//----- nvinfo : EIATTR_MERCURY_ISA_VERSION
	.align		4
.L_27:
        /*0090*/ 	.byte	0x03, 0x5f
        /*0092*/ 	.short	0x0101


	//----- nvinfo : EIATTR_VRC_CTA_INIT_COUNT
	.align		4
        /*0094*/ 	.byte	0x02, 0x4a
	.zero		1
	.zero		1


	//----- nvinfo : EIATTR_SYSCALL_OFFSETS
	.align		4
        /*0098*/ 	.byte	0x04, 0x46
        /*009a*/ 	.short	(.L_29 - .L_28)


	//   ....[0]....
.L_28:
        /*009c*/ 	.word	0x00002860


	//   ....[1]....
        /*00a0*/ 	.word	0x000028d0


	//   ....[2]....
        /*00a4*/ 	.word	0x0000d110


	//----- nvinfo : EIATTR_EXIT_INSTR_OFFSETS
	.align		4
.L_29:
        /*00a8*/ 	.byte	0x04, 0x1c
        /*00aa*/ 	.short	(.L_31 - .L_30)


	//   ....[0]....
.L_30:
        /*00ac*/ 	.word	0x00000080


	//   ....[1]....
        /*00b0*/ 	.word	0x0000d120


	//----- nvinfo : EIATTR_CRS_STACK_SIZE
	.align		4
.L_31:
        /*00b4*/ 	.byte	0x04, 0x1e
        /*00b6*/ 	.short	(.L_33 - .L_32)
.L_32:
        /*00b8*/ 	.word	0x00000000


	//----- nvinfo : EIATTR_CBANK_PARAM_SIZE
	.align		4
.L_33:
        /*00bc*/ 	.byte	0x03, 0x19
        /*00be*/ 	.short	0x0038


	//----- nvinfo : EIATTR_PARAM_CBANK
	.align		4
        /*00c0*/ 	.byte	0x04, 0x0a
        /*00c2*/ 	.short	(.L_35 - .L_34)
	.align		4
.L_34:
        /*00c4*/ 	.word	index@(.nv.constant0._Z19calculatePathWeightPdPyS_PiS1_yy)
        /*00c8*/ 	.short	0x0380
        /*00ca*/ 	.short	0x0038


	//----- nvinfo : EIATTR_SW_WAR
	.align		4
.L_35:
        /*00cc*/ 	.byte	0x04, 0x36
        /*00ce*/ 	.short	(.L_37 - .L_36)
.L_36:
        /*00d0*/ 	.word	0x00000008
.L_37:


//--------------------- .nv.callgraph             --------------------------
	.section	.nv.callgraph,"",@"SHT_CUDA_CALLGRAPH"
	.align	4
	.sectionentsize	8
	.align		4
        /*0000*/ 	.word	0x00000000
	.align		4
        /*0004*/ 	.word	0xffffffff
	.align		4
        /*0008*/ 	.word	index@(_Z19calculatePathWeightPdPyS_PiS1_yy)
	.align		4
        /*000c*/ 	.word	index@(free)
	.align		4
        /*0010*/ 	.word	index@(_Z19calculatePathWeightPdPyS_PiS1_yy)
	.align		4
        /*0014*/ 	.word	index@(malloc)
	.align		4
        /*0018*/ 	.word	0x00000000
	.align		4
        /*001c*/ 	.word	0xfffffffe
	.align		4
        /*0020*/ 	.word	0x00000000
	.align		4
        /*0024*/ 	.word	0xfffffffd
	.align		4
        /*0028*/ 	.word	0x00000000
	.align		4
        /*002c*/ 	.word	0xfffffffc


//--------------------- .nv.constant4             --------------------------
	.section	.nv.constant4,"a",@progbits
	.align	8
	.align		8
.nv.constant4:
        /*0000*/ 	.dword	malloc
	.align		8
        /*0008*/ 	.dword	free


//--------------------- .text._Z19calculatePathWeightPdPyS_PiS1_yy --------------------------
	.section	.text._Z19calculatePathWeightPdPyS_PiS1_yy,"ax",@progbits
	.align	128
        .global         _Z19calculatePathWeightPdPyS_PiS1_yy
        .type           _Z19calculatePathWeightPdPyS_PiS1_yy,@function
        .size           _Z19calculatePathWeightPdPyS_PiS1_yy,(.L_x_198 - _Z19calculatePathWeightPdPyS_PiS1_yy)
        .other          _Z19calculatePathWeightPdPyS_PiS1_yy,@"STO_CUDA_ENTRY STV_DEFAULT"
_Z19calculatePathWeightPdPyS_PiS1_yy:
.text._Z19calculatePathWeightPdPyS_PiS1_yy:
[----:B------:R-:W0:Y:S01]  /*0000*/  LDC R1, c[0x0][0x37c] ;  /* 0x0000df00ff017b82 */ /* 0x000e220000000800 */
[----:B------:R-:W1:Y:S07]  /*0010*/  S2R R5, SR_TID.X ;  /* 0x0000000000057919 */ /* 0x000e6e0000002100 */
[----:B------:R-:W1:Y:S01]  /*0020*/  S2UR UR4, SR_CTAID.X ;  /* 0x00000000000479c3 */ /* 0x000e620000002500 */
[----:B------:R-:W2:Y:S07]  /*0030*/  LDCU.64 UR6, c[0x0][0x3a8] ;  /* 0x00007500ff0677ac */ /* 0x000eae0008000a00 */
[----:B------:R-:W1:Y:S02]  /*0040*/  LDC R0, c[0x0][0x360] ;  /* 0x0000d800ff007b82 */ /* 0x000e640000000800 */
[----:B-1----:R-:W-:-:S05]  /*0050*/  IMAD R24, R0, UR4, R5 ;  /* 0x0000000400187c24 */ /* 0x002fca000f8e0205 */
[----:B--2---:R-:W-:-:S04]  /*0060*/  ISETP.GE.U32.AND P0, PT, R24, UR6, PT ;  /* 0x0000000618007c0c */ /* 0x004fc8000bf06070 */
[----:B------:R-:W-:-:S13]  /*0070*/  ISETP.GE.U32.AND.EX P0, PT, RZ, UR7, PT, P0 ;  /* 0x00000007ff007c0c */ /* 0x000fda000bf06100 */
[----:B0-----:R-:W-:Y:S05]  /*0080*/  @P0 EXIT ;  /* 0x000000000000094d */ /* 0x001fea0003800000 */
[----:B------:R-:W0:Y:S01]  /*0090*/  LDCU.64 UR4, c[0x0][0x3b0] ;  /* 0x00007600ff0477ac */ /* 0x000e220008000a00 */
[----:B------:R-:W1:Y:S01]  /*00a0*/  LDCU.64 UR36, c[0x0][0x358] ;  /* 0x00006b00ff2477ac */ /* 0x000e620008000a00 */
[----:B0-----:R-:W-:-:S05]  /*00b0*/  IADD3 R41, P0, PT, R0, UR4, RZ ;  /* 0x0000000400297c10 */ /* 0x001fca000ff1e0ff */
[----:B------:R-:W-:-:S05]  /*00c0*/  IMAD.X R43, RZ, RZ, UR5, P0 ;  /* 0x00000005ff2b7e24 */ /* 0x000fca00080e06ff */
[----:B------:R-:W-:-:S13]  /*00d0*/  ISETP.NE.U32.AND P0, PT, R43, RZ, PT ;  /* 0x000000ff2b00720c */ /* 0x000fda0003f05070 */
[----:B-1----:R-:W-:Y:S05]  /*00e0*/  @P0 BRA `(.L_x_0) ;  /* 0x0000000000500947 */ /* 0x002fea0003800000 */
[----:B------:R-:W0:Y:S01]  /*00f0*/  I2F.U32.RP R4, R0 ;  /* 0x0000000000047306 */ /* 0x000e220000209000 */
[----:B------:R-:W-:-:S07]  /*0100*/  ISETP.NE.U32.AND P2, PT, R0, RZ, PT ;  /* 0x000000ff0000720c */ /* 0x000fce0003f45070 */
[----:B0-----:R-:W0:Y:S02]  /*0110*/  MUFU.RCP R4, R4 ;  /* 0x0000000400047308 */ /* 0x001e240000001000 */
[----:B0-----:R-:W-:-:S06]  /*0120*/  VIADD R2, R4, 0xffffffe ;  /* 0x0ffffffe04027836 */ /* 0x001fcc0000000000 */
[----:B------:R0:W1:Y:S02]  /*0130*/  F2I.FTZ.U32.TRUNC.NTZ R3, R2 ;  /* 0x0000000200037305 */ /* 0x000064000021f000 */
[----:B0-----:R-:W-:Y:S02]  /*0140*/  IMAD.MOV.U32 R2, RZ, RZ, RZ ;  /* 0x000000ffff027224 */ /* 0x001fe400078e00ff */
[----:B-1----:R-:W-:-:S04]  /*0150*/  IMAD.MOV R7, RZ, RZ, -R3 ;  /* 0x000000ffff077224 */ /* 0x002fc800078e0a03 */
[----:B------:R-:W-:-:S04]  /*0160*/  IMAD R7, R7, R0, RZ ;  /* 0x0000000007077224 */ /* 0x000fc800078e02ff */
[----:B------:R-:W-:-:S06]  /*0170*/  IMAD.HI.U32 R3, R3, R7, R2 ;  /* 0x0000000703037227 */ /* 0x000fcc00078e0002 */
[----:B------:R-:W-:-:S04]  /*0180*/  IMAD.HI.U32 R3, R3, R41, RZ ;  /* 0x0000002903037227 */ /* 0x000fc800078e00ff */
[----:B------:R-:W-:-:S04]  /*0190*/  IMAD.MOV R7, RZ, RZ, -R3 ;  /* 0x000000ffff077224 */ /* 0x000fc800078e0a03 */
[----:B------:R-:W-:-:S05]  /*01a0*/  IMAD R7, R0, R7, R41 ;  /* 0x0000000700077224 */ /* 0x000fca00078e0229 */
[----:B------:R-:W-:-:S13]  /*01b0*/  ISETP.GE.U32.AND P0, PT, R7, R0, PT ;  /* 0x000000000700720c */ /* 0x000fda0003f06070 */
[----:B------:R-:W-:Y:S02]  /*01c0*/  @P0 IMAD.IADD R7, R7, 0x1, -R0 ;  /* 0x0000000107070824 */ /* 0x000fe400078e0a00 */
[----:B------:R-:W-:-:S03]  /*01d0*/  @P0 VIADD R3, R3, 0x1 ;  /* 0x0000000103030836 */ /* 0x000fc60000000000 */
[----:B------:R-:W-:-:S13]  /*01e0*/  ISETP.GE.U32.AND P1, PT, R7, R0, PT ;  /* 0x000000000700720c */ /* 0x000fda0003f26070 */
[----:B------:R-:W-:Y:S01]  /*01f0*/  @P1 VIADD R3, R3, 0x1 ;  /* 0x0000000103031836 */ /* 0x000fe20000000000 */
[----:B------:R-:W-:-:S05]  /*0200*/  @!P2 LOP3.LUT R3, RZ, R0, RZ, 0x33, !PT ;  /* 0x00000000ff03a212 */ /* 0x000fca00078e33ff */
[----:B------:R-:W-:Y:S01]  /*0210*/  IMAD.MOV.U32 R4, RZ, RZ, R3 ;  /* 0x000000ffff047224 */ /* 0x000fe200078e0003 */
[----:B------:R-:W-:Y:S06]  /*0220*/  BRA `(.L_x_1) ;  /* 0x0000000000147947 */ /* 0x000fec0003800000 */
.L_x_0:
[----:B------:R-:W-:Y:S01]  /*0230*/  IMAD.MOV.U32 R22, RZ, RZ, R0 ;  /* 0x000000ffff167224 */ /* 0x000fe200078e0000 */
[----:B------:R-:W-:Y:S01]  /*0240*/  MOV R40, 0x270 ;  /* 0x0000027000287802 */ /* 0x000fe20000000f00 */
[----:B------:R-:W-:-:S07]  /*0250*/  IMAD.MOV.U32 R23, RZ, RZ, RZ ;  /* 0x000000ffff177224 */ /* 0x000fce00078e00ff */
[----:B------:R-:W-:Y:S05]  /*0260*/  CALL.REL.NOINC `($__internal_0_$__cuda_sm20_div_u64) ;  /* 0x000000cc00b07944 */ /* 0x000fea0003c00000 */
[----:B------:R-:W-:-:S07]  /*0270*/  IMAD.MOV.U32 R4, RZ, RZ, R20 ;  /* 0x000000ffff047224 */ /* 0x000fce00078e0014 */
.L_x_1:
[----:B------:R-:W-:Y:S01]  /*0280*/  ISETP.GE.AND P0, PT, R4, 0x1, PT ;  /* 0x000000010400780c */ /* 0x000fe20003f06270 */
[----:B------:R-:W0:Y:S01]  /*0290*/  LDCU.64 UR6, c[0x0][0x3b0] ;  /* 0x00007600ff0677ac */ /* 0x000e220008000a00 */
[----:B------:R-:W-:Y:S01]  /*02a0*/  BSSY.RECONVERGENT B0, `(.L_x_2) ;  /* 0x0000139000007945 */ /* 0x000fe20003800200 */
[----:B------:R-:W1:Y:S01]  /*02b0*/  LDCU.64 UR10, c[0x0][0x3b0] ;  /* 0x00007600ff0a77ac */ /* 0x000e620008000a00 */
[----:B------:R-:W2:Y:S09]  /*02c0*/  LDCU.64 UR12, c[0x0][0x3b0] ;  /* 0x00007600ff0c77ac */ /* 0x000eb20008000a00 */
[----:B------:R-:W-:Y:S05]  /*02d0*/  @!P0 BRA `(.L_x_3) ;  /* 0x0000001000d48947 */ /* 0x000fea0003800000 */
[C---:B------:R-:W-:Y:S01]  /*02e0*/  ISETP.GE.U32.AND P0, PT, R4.reuse, 0x4, PT ;  /* 0x000000040400780c */ /* 0x040fe20003f06070 */
[----:B------:R-:W-:Y:S01]  /*02f0*/  BSSY.RECONVERGENT B1, `(.L_x_4) ;  /* 0x0000120000017945 */ /* 0x000fe20003800200 */
[----:B------:R-:W-:Y:S01]  /*0300*/  IMAD R7, R5, R4, RZ ;  /* 0x0000000405077224 */ /* 0x000fe200078e02ff */
[----:B------:R-:W-:Y:S01]  /*0310*/  LOP3.LUT R3, R4, 0x3, RZ, 0xc0, !PT ;  /* 0x0000000304037812 */ /* 0x000fe200078ec0ff */
[----:B------:R-:W-:-:S09]  /*0320*/  IMAD.MOV.U32 R2, RZ, RZ, RZ ;  /* 0x000000ffff027224 */ /* 0x000fd200078e00ff */
[----:B------:R-:W-:Y:S05]  /*0330*/  @!P0 BRA `(.L_x_5) ;  /* 0x00000010006c8947 */ /* 0x000fea0003800000 */
[----:B------:R-:W-:Y:S01]  /*0340*/  LOP3.LUT R2, R4, 0x7ffffffc, RZ, 0xc0, !PT ;  /* 0x7ffffffc04027812 */ /* 0x000fe200078ec0ff */
[----:B------:R-:W-:Y:S01]  /*0350*/  BSSY.RELIABLE B2, `(.L_x_6) ;  /* 0x00000f2000027945 */ /* 0x000fe20003800100 */
[----:B------:R-:W-:Y:S02]  /*0360*/  IMAD.MOV.U32 R4, RZ, RZ, RZ ;  /* 0x000000ffff047224 */ /* 0x000fe400078e00ff */
[----:B------:R-:W-:-:S13]  /*0370*/  ISETP.GT.AND P0, PT, R2, RZ, PT ;  /* 0x000000ff0200720c */ /* 0x000fda0003f04270 */
[----:B------:R-:W-:Y:S05]  /*0380*/  @!P0 BRA `(.L_x_7) ;  /* 0x0000000c00b88947 */ /* 0x000fea0003800000 */
[----:B------:R-:W-:Y:S01]  /*0390*/  IMAD.IADD R6, R2, 0x1, -R4 ;  /* 0x0000000102067824 */ /* 0x000fe200078e0a04 */
[----:B------:R-:W-:Y:S01]  /*03a0*/  PLOP3.LUT P1, PT, PT, PT, PT, 0x80, 0x8 ;  /* 0x000000000008781c */ /* 0x000fe20003f2f070 */
[----:B------:R-:W-:Y:S03]  /*03b0*/  BSSY.RECONVERGENT B3, `(.L_x_8) ;  /* 0x0000096000037945 */ /* 0x000fe60003800200 */
[----:B------:R-:W-:Y:S02]  /*03c0*/  ISETP.GT.AND P0, PT, R6, 0xc, PT ;  /* 0x0000000c0600780c */ /* 0x000fe40003f04270 */
[----:B------:R-:W-:-:S11]  /*03d0*/  P2R R28, PR, RZ, 0x2 ;  /* 0x00000002ff1c7803 */ /* 0x000fd60000000000 */
[----:B------:R-:W-:Y:S05]  /*03e0*/  @!P0 BRA `(.L_x_9) ;  /* 0x0000000800488947 */ /* 0x000fea0003800000 */
[----:B------:R-:W3:Y:S01]  /*03f0*/  S2UR UR5, SR_CgaCtaId ;  /* 0x00000000000579c3 */ /* 0x000ee20000008800 */
[----:B------:R-:W-:Y:S01]  /*0400*/  UMOV UR4, 0x400 ;  /* 0x0000040000047882 */ /* 0x000fe20000000000 */
[----:B------:R-:W-:Y:S01]  /*0410*/  PLOP3.LUT P0, PT, PT, PT, PT, 0x8, 0x80 ;  /* 0x000000000080781c */ /* 0x000fe20003f0e170 */
[----:B------:R-:W-:-:S03]  /*0420*/  VIADD R9, R2, 0xfffffff4 ;  /* 0xfffffff402097836 */ /* 0x000fc60000000000 */
[----:B------:R-:W-:Y:S01]  /*0430*/  P2R R28, PR, RZ, 0x1 ;  /* 0x00000001ff1c7803 */ /* 0x000fe20000000000 */
[----:B---3--:R-:W-:-:S06]  /*0440*/  ULEA UR4, UR5, UR4, 0x18 ;  /* 0x0000000405047291 */ /* 0x008fcc000f8ec0ff */
[----:B------:R-:W-:-:S07]  /*0450*/  IMAD.U32 R6, RZ, RZ, UR4 ;  /* 0x00000004ff067e24 */ /* 0x000fce000f8e00ff */
.L_x_10:
[----:B------:R-:W-:-:S04]  /*0460*/  IMAD.IADD R19, R7, 0x1, R4 ;  /* 0x0000000107137824 */ /* 0x000fc800078e0204 */
[C---:B------:R-:W-:Y:S01]  /*0470*/  VIADD R8, R19.reuse, 0x1 ;  /* 0x0000000113087836 */ /* 0x040fe20000000000 */
[C---:B0-----:R-:W-:Y:S01]  /*0480*/  ISETP.GT.U32.AND P2, PT, R19.reuse, UR6, PT ;  /* 0x0000000613007c0c */ /* 0x041fe2000bf44070 */
[C---:B------:R-:W-:Y:S02]  /*0490*/  VIADD R15, R19.reuse, 0x2 ;  /* 0x00000002130f7836 */ /* 0x040fe40000000000 */
[----:B------:R-:W-:Y:S01]  /*04a0*/  VIADD R17, R19, 0x3 ;  /* 0x0000000313117836 */ /* 0x000fe20000000000 */
[----:B------:R-:W-:Y:S02]  /*04b0*/  ISETP.GT.U32.AND P1, PT, R8, UR6, PT ;  /* 0x0000000608007c0c */ /* 0x000fe4000bf24070 */
[----:B------:R-:W-:Y:S02]  /*04c0*/  ISETP.GT.U32.AND P3, PT, R15, UR6, PT ;  /* 0x000000060f007c0c */ /* 0x000fe4000bf64070 */
[----:B------:R-:W-:Y:S02]  /*04d0*/  ISETP.GT.U32.AND.EX P1, PT, RZ, UR7, PT, P1 ;  /* 0x00000007ff007c0c */ /* 0x000fe4000bf24110 */
[----:B------:R-:W-:-:S02]  /*04e0*/  ISETP.GT.U32.AND.EX P3, PT, RZ, UR7, PT, P3 ;  /* 0x00000007ff007c0c */ /* 0x000fc4000bf64130 */
[----:B------:R-:W-:Y:S02]  /*04f0*/  ISETP.GT.U32.AND.EX P2, PT, RZ, UR7, PT, P2 ;  /* 0x00000007ff007c0c */ /* 0x000fe4000bf44120 */
[----:B------:R-:W-:-:S04]  /*0500*/  ISETP.GT.U32.AND P5, PT, R17, UR6, PT ;  /* 0x0000000611007c0c */ /* 0x000fc8000bfa4070 */
[----:B------:R-:W-:-:S03]  /*0510*/  ISETP.GT.U32.AND.EX P5, PT, RZ, UR7, PT, P5 ;  /* 0x00000007ff007c0c */ /* 0x000fc6000bfa4150 */
[----:B------:R-:W0:Y:S08]  /*0520*/  @!P1 LDC.64 R12, c[0x0][0x388] ;  /* 0x0000e200ff0c9b82 */ /* 0x000e300000000a00 */
[----:B------:R-:W3:Y:S08]  /*0530*/  @!P3 LDC.64 R20, c[0x0][0x388] ;  /* 0x0000e200ff14bb82 */ /* 0x000ef00000000a00 */
[----:B------:R-:W4:Y:S01]  /*0540*/  @!P2 LDC.64 R10, c[0x0][0x388] ;  /* 0x0000e200ff0aab82 */ /* 0x000f220000000a00 */
[----:B0-----:R-:W-:-:S04]  /*0550*/  @!P1 LEA R12, P0, R8, R12, 0x3 ;  /* 0x0000000c080c9211 */ /* 0x001fc800078018ff */
[----:B------:R-:W-:Y:S02]  /*0560*/  @!P1 LEA.HI.X R13, R8, R13, RZ, 0x3, P0 ;  /* 0x0000000d080d9211 */ /* 0x000fe400000f1cff */
[----:B---3--:R-:W-:-:S04]  /*0570*/  @!P3 LEA R14, P4, R15, R20, 0x3 ;  /* 0x000000140f0eb211 */ /* 0x008fc800078818ff */
[----:B------:R-:W3:Y:S01]  /*0580*/  @!P1 LDG.E.64 R12, desc[UR36][R12.64] ;  /* 0x000000240c0c9981 */ /* 0x000ee2000c1e1b00 */
[----:B------:R-:W-:Y:S02]  /*0590*/  @!P3 LEA.HI.X R15, R15, R21, RZ, 0x3, P4 ;  /* 0x000000150f0fb211 */ /* 0x000fe400020f1cff */
[----:B------:R-:W0:Y:S01]  /*05a0*/  @!P5 LDC.64 R20, c[0x0][0x388] ;  /* 0x0000e200ff14db82 */ /* 0x000e220000000a00 */
[----:B----4-:R-:W-:-:S03]  /*05b0*/  @!P2 LEA R10, P0, R19, R10, 0x3 ;  /* 0x0000000a130aa211 */ /* 0x010fc600078018ff */
[----:B------:R-:W4:Y:S01]  /*05c0*/  @!P3 LDG.E.64 R14, desc[UR36][R14.64] ;  /* 0x000000240e0eb981 */ /* 0x000f22000c1e1b00 */
[----:B------:R-:W-:-:S06]  /*05d0*/  @!P2 LEA.HI.X R11, R19, R11, RZ, 0x3, P0 ;  /* 0x0000000b130ba211 */ /* 0x000fcc00000f1cff */
[----:B------:R-:W5:Y:S01]  /*05e0*/  @!P2 LDG.E.64 R10, desc[UR36][R10.64] ;  /* 0x000000240a0aa981 */ /* 0x000f62000c1e1b00 */
[----:B0-----:R-:W-:-:S04]  /*05f0*/  @!P5 LEA R16, P0, R17, R20, 0x3 ;  /* 0x000000141110d211 */ /* 0x001fc800078018ff */
[----:B------:R-:W-:-:S06]  /*0600*/  @!P5 LEA.HI.X R17, R17, R21, RZ, 0x3, P0 ;  /* 0x000000151111d211 */ /* 0x000fcc00000f1cff */
[----:B------:R-:W2:Y:S01]  /*0610*/  @!P5 LDG.E.64 R16, desc[UR36][R16.64] ;  /* 0x000000241010d981 */ /* 0x000ea2000c1e1b00 */
[----:B------:R-:W-:-:S05]  /*0620*/  IADD3 R27, PT, PT, R7, 0x4, R4 ;  /* 0x00000004071b7810 */ /* 0x000fca0007ffe004 */
[C---:B------:R-:W-:Y:S02]  /*0630*/  VIADD R8, R27.reuse, 0x1 ;  /* 0x000000011b087836 */ /* 0x040fe40000000000 */
[----:B------:R-:W-:-:S03]  /*0640*/  VIADD R18, R27, 0x2 ;  /* 0x000000021b127836 */ /* 0x000fc60000000000 */
[----:B------:R-:W-:Y:S01]  /*0650*/  ISETP.GT.U32.AND P0, PT, R8, UR6, PT ;  /* 0x0000000608007c0c */ /* 0x000fe2000bf04070 */
[----:B------:R-:W-:Y:S01]  /*0660*/  IMAD R25, R19, 0x8, R6 ;  /* 0x0000000813197824 */ /* 0x000fe200078e0206 */
[----:B------:R-:W-:Y:S01]  /*0670*/  ISETP.GT.U32.AND P4, PT, R18, UR6, PT ;  /* 0x0000000612007c0c */ /* 0x000fe2000bf84070 */
[----:B------:R-:W-:Y:S01]  /*0680*/  VIADD R6, R27, 0x3 ;  /* 0x000000031b067836 */ /* 0x000fe20000000000 */
[----:B------:R-:W-:Y:S02]  /*0690*/  ISETP.GT.U32.AND.EX P0, PT, RZ, UR7, PT, P0 ;  /* 0x00000007ff007c0c */ /* 0x000fe4000bf04100 */
[----:B------:R-:W-:-:S05]  /*06a0*/  IADD3 R29, PT, PT, R7, 0x8, R4 ;  /* 0x00000008071d7810 */ /* 0x000fca0007ffe004 */
[C---:B------:R-:W-:Y:S02]  /*06b0*/  VIADD R19, R29.reuse, 0x1 ;  /* 0x000000011d137836 */ /* 0x040fe40000000000 */
[----:B------:R-:W-:-:S04]  /*06c0*/  VIADD R21, R29, 0x2 ;  /* 0x000000021d157836 */ /* 0x000fc80000000000 */
[----:B------:R-:W0:Y:S01]  /*06d0*/  @!P0 LDC.64 R22, c[0x0][0x388] ;  /* 0x0000e200ff168b82 */ /* 0x000e220000000a00 */
[----:B---3--:R0:W-:Y:S01]  /*06e0*/  @!P1 STS.64 [R25+0x8], R12 ;  /* 0x0000080c19009388 */ /* 0x0081e20000000a00 */
[----:B------:R-:W-:Y:S02]  /*06f0*/  ISETP.GT.U32.AND.EX P1, PT, RZ, UR7, PT, P4 ;  /* 0x00000007ff007c0c */ /* 0x000fe4000bf24140 */
[----:B------:R-:W-:-:S04]  /*0700*/  ISETP.GT.U32.AND P4, PT, R6, UR6, PT ;  /* 0x0000000606007c0c */ /* 0x000fc8000bf84070 */
[----:B------:R-:W-:Y:S01]  /*0710*/  ISETP.GT.U32.AND.EX P4, PT, RZ, UR7, PT, P4 ;  /* 0x00000007ff007c0c */ /* 0x000fe2000bf84140 */
[----:B----4-:R3:W-:Y:S01]  /*0720*/  @!P3 STS.64 [R25+0x10], R14 ;  /* 0x0000100e1900b388 */ /* 0x0107e20000000a00 */
[----:B------:R-:W-:-:S04]  /*0730*/  ISETP.GT.U32.AND P3, PT, R19, UR6, PT ;  /* 0x0000000613007c0c */ /* 0x000fc8000bf64070 */
[----:B------:R-:W-:Y:S01]  /*0740*/  ISETP.GT.U32.AND.EX P3, PT, RZ, UR7, PT, P3 ;  /* 0x00000007ff007c0c */ /* 0x000fe2000bf64130 */
[----:B------:R-:W3:Y:S01]  /*0750*/  @!P1 LDC.64 R30, c[0x0][0x388] ;  /* 0x0000e200ff1e9b82 */ /* 0x000ee20000000a00 */
[----:B-----5:R-:W-:Y:S01]  /*0760*/  @!P2 STS.64 [R25], R10 ;  /* 0x0000000a1900a388 */ /* 0x020fe20000000a00 */
[----:B------:R-:W-:-:S04]  /*0770*/  ISETP.GT.U32.AND P2, PT, R21, UR6, PT ;  /* 0x0000000615007c0c */ /* 0x000fc8000bf44070 */
[----:B------:R-:W-:Y:S02]  /*0780*/  ISETP.GT.U32.AND.EX P2, PT, RZ, UR7, PT, P2 ;  /* 0x00000007ff007c0c */ /* 0x000fe4000bf44120 */
[----:B------:R-:W4:Y:S08]  /*0790*/  @!P4 LDC.64 R32, c[0x0][0x388] ;  /* 0x0000e200ff20cb82 */ /* 0x000f300000000a00 */
[----:B------:R-:W5:Y:S08]  /*07a0*/  @!P3 LDC.64 R34, c[0x0][0x388] ;  /* 0x0000e200ff22bb82 */ /* 0x000f700000000a00 */
[----:B------:R-:W1:Y:S01]  /*07b0*/  @!P2 LDC.64 R36, c[0x0][0x388] ;  /* 0x0000e200ff24ab82 */ /* 0x000e620000000a00 */
[----:B--2---:R2:W-:Y:S01]  /*07c0*/  @!P5 STS.64 [R25+0x18], R16 ;  /* 0x000018101900d388 */ /* 0x0045e20000000a00 */
[----:B0-----:R-:W-:-:S04]  /*07d0*/  @!P0 LEA R12, P5, R8, R22, 0x3 ;  /* 0x00000016080c8211 */ /* 0x001fc800078a18ff */
[----:B------:R-:W-:Y:S02]  /*07e0*/  @!P0 LEA.HI.X R13, R8, R23, RZ, 0x3, P5 ;  /* 0x00000017080d8211 */ /* 0x000fe400028f1cff */
[----:B---3--:R-:W-:-:S04]  /*07f0*/  @!P1 LEA R14, P5, R18, R30, 0x3 ;  /* 0x0000001e120e9211 */ /* 0x008fc800078a18ff */
[----:B------:R-:W-:Y:S01]  /*0800*/  @!P1 LEA.HI.X R15, R18, R31, RZ, 0x3, P5 ;  /* 0x0000001f120f9211 */ /* 0x000fe200028f1cff */
[----:B------:R-:W3:Y:S01]  /*0810*/  @!P0 LDG.E.64 R12, desc[UR36][R12.64] ;  /* 0x000000240c0c8981 */ /* 0x000ee2000c1e1b00 */
[----:B----4-:R-:W-:-:S04]  /*0820*/  @!P4 LEA R22, P5, R6, R32, 0x3 ;  /* 0x000000200616c211 */ /* 0x010fc800078a18ff */
[----:B------:R-:W-:Y:S01]  /*0830*/  @!P4 LEA.HI.X R23, R6, R33, RZ, 0x3, P5 ;  /* 0x000000210617c211 */ /* 0x000fe200028f1cff */
[----:B------:R-:W4:Y:S01]  /*0840*/  @!P1 LDG.E.64 R14, desc[UR36][R14.64] ;  /* 0x000000240e0e9981 */ /* 0x000f22000c1e1b00 */
[----:B-----5:R-:W-:-:S03]  /*0850*/  @!P3 LEA R18, P5, R19, R34, 0x3 ;  /* 0x000000221312b211 */ /* 0x020fc600078a18ff */
[----:B--2---:R0:W2:Y:S01]  /*0860*/  @!P4 LDG.E.64 R16, desc[UR36][R22.64] ;  /* 0x000000241610c981 */ /* 0x0040a2000c1e1b00 */
[----:B------:R-:W-:Y:S02]  /*0870*/  @!P3 LEA.HI.X R19, R19, R35, RZ, 0x3, P5 ;  /* 0x000000231313b211 */ /* 0x000fe400028f1cff */
[----:B-1----:R-:W-:-:S04]  /*0880*/  @!P2 LEA R20, P5, R21, R36, 0x3 ;  /* 0x000000241514a211 */ /* 0x002fc800078a18ff */
[----:B------:R-:W-:Y:S01]  /*0890*/  @!P2 LEA.HI.X R21, R21, R37, RZ, 0x3, P5 ;  /* 0x000000251515a211 */ /* 0x000fe200028f1cff */
[----:B------:R-:W5:Y:S01]  /*08a0*/  @!P3 LDG.E.64 R18, desc[UR36][R18.64] ;  /* 0x000000241212b981 */ /* 0x000f62000c1e1b00 */
[----:B------:R-:W-:-:S04]  /*08b0*/  ISETP.GT.U32.AND P5, PT, R27, UR6, PT ;  /* 0x000000061b007c0c */ /* 0x000fc8000bfa4070 */
[----:B------:R-:W-:Y:S01]  /*08c0*/  ISETP.GT.U32.AND.EX P5, PT, RZ, UR7, PT, P5 ;  /* 0x00000007ff007c0c */ /* 0x000fe2000bfa4150 */
[----:B------:R-:W5:-:S12]  /*08d0*/  @!P2 LDG.E.64 R20, desc[UR36][R20.64] ;  /* 0x000000241414a981 */ /* 0x000f58000c1e1b00 */
[----:B------:R-:W1:Y:S02]  /*08e0*/  @!P5 LDC.64 R10, c[0x0][0x388] ;  /* 0x0000e200ff0adb82 */ /* 0x000e640000000a00 */
[----:B-1----:R-:W-:-:S04]  /*08f0*/  @!P5 LEA R10, P6, R27, R10, 0x3 ;  /* 0x0000000a1b0ad211 */ /* 0x002fc800078c18ff */
[----:B------:R-:W-:-:S06]  /*0900*/  @!P5 LEA.HI.X R11, R27, R11, RZ, 0x3, P6 ;  /* 0x0000000b1b0bd211 */ /* 0x000fcc00030f1cff */
[----:B------:R-:W5:Y:S01]  /*0910*/  @!P5 LDG.E.64 R10, desc[UR36][R10.64] ;  /* 0x000000240a0ad981 */ /* 0x000f62000c1e1b00 */
[----:B------:R-:W1:Y:S01]  /*0920*/  S2UR UR5, SR_CgaCtaId ;  /* 0x00000000000579c3 */ /* 0x000e620000008800 */
[----:B------:R-:W-:Y:S01]  /*0930*/  UMOV UR4, 0x400 ;  /* 0x0000040000047882 */ /* 0x000fe20000000000 */
[----:B------:R-:W-:Y:S01]  /*0940*/  VIADD R8, R29, 0x3 ;  /* 0x000000031d087836 */ /* 0x000fe20000000000 */
[----:B------:R-:W-:Y:S01]  /*0950*/  IADD3 R25, PT, PT, R7, 0xc, R4 ;  /* 0x0000000c07197810 */ /* 0x000fe20007ffe004 */
[----:B-1----:R-:W-:-:S06]  /*0960*/  ULEA UR4, UR5, UR4, 0x18 ;  /* 0x0000000405047291 */ /* 0x002fcc000f8ec0ff */
[----:B------:R-:W-:-:S04]  /*0970*/  IMAD.U32 R6, RZ, RZ, UR4 ;  /* 0x00000004ff067e24 */ /* 0x000fc8000f8e00ff */
[--C-:B------:R-:W-:Y:S02]  /*0980*/  IMAD R27, R27, 0x8, R6.reuse ;  /* 0x000000081b1b7824 */ /* 0x100fe400078e0206 */
[C---:B0-----:R-:W-:Y:S02]  /*0990*/  VIADD R22, R25.reuse, 0x1 ;  /* 0x0000000119167836 */ /* 0x041fe40000000000 */
[----:B------:R-:W-:Y:S02]  /*09a0*/  VIADD R26, R25, 0x2 ;  /* 0x00000002191a7836 */ /* 0x000fe40000000000 */
[----:B------:R-:W-:-:S03]  /*09b0*/  IMAD R23, R29, 0x8, R6 ;  /* 0x000000081d177824 */ /* 0x000fc600078e0206 */
[----:B------:R-:W-:-:S04]  /*09c0*/  ISETP.GT.U32.AND P6, PT, R26, UR6, PT ;  /* 0x000000061a007c0c */ /* 0x000fc8000bfc4070 */
[----:B------:R-:W-:-:S13]  /*09d0*/  ISETP.GT.U32.AND.EX P6, PT, RZ, UR7, PT, P6 ;  /* 0x00000007ff007c0c */ /* 0x000fda000bfc4160 */
[----:B------:R-:W0:Y:S01]  /*09e0*/  @!P6 LDC.64 R34, c[0x0][0x388] ;  /* 0x0000e200ff22eb82 */ /* 0x000e220000000a00 */
[----:B---3--:R1:W-:Y:S01]  /*09f0*/  @!P0 STS.64 [R27+0x8], R12 ;  /* 0x0000080c1b008388 */ /* 0x0083e20000000a00 */
[----:B------:R-:W-:-:S03]  /*0a00*/  ISETP.GT.U32.AND P0, PT, R29, UR6, PT ;  /* 0x000000061d007c0c */ /* 0x000fc6000bf04070 */
[----:B----4-:R3:W-:Y:S01]  /*0a10*/  @!P1 STS.64 [R27+0x10], R14 ;  /* 0x0000100e1b009388 */ /* 0x0107e20000000a00 */
[----:B------:R-:W-:Y:S02]  /*0a20*/  ISETP.GT.U32.AND.EX P1, PT, RZ, UR7, PT, P0 ;  /* 0x00000007ff007c0c */ /* 0x000fe4000bf24100 */
[----:B------:R-:W-:Y:S01]  /*0a30*/  ISETP.GT.U32.AND P0, PT, R8, UR6, PT ;  /* 0x0000000608007c0c */ /* 0x000fe2000bf04070 */
[----:B--2---:R-:W-:Y:S10]  /*0a40*/  @!P4 STS.64 [R27+0x18], R16 ;  /* 0x000018101b00c388 */ /* 0x004ff40000000a00 */
[----:B-1----:R-:W1:Y:S01]  /*0a50*/  @!P1 LDC.64 R12, c[0x0][0x388] ;  /* 0x0000e200ff0c9b82 */ /* 0x002e620000000a00 */
[----:B-----5:R1:W-:Y:S01]  /*0a60*/  @!P5 STS.64 [R27], R10 ;  /* 0x0000000a1b00d388 */ /* 0x0203e20000000a00 */
[----:B------:R-:W-:-:S02]  /*0a70*/  ISETP.GT.U32.AND.EX P5, PT, RZ, UR7, PT, P0 ;  /* 0x00000007ff007c0c */ /* 0x000fc4000bfa4100 */
[----:B------:R-:W-:-:S04]  /*0a80*/  ISETP.GT.U32.AND P0, PT, R22, UR6, PT ;  /* 0x0000000616007c0c */ /* 0x000fc8000bf04070 */
[----:B------:R-:W-:Y:S01]  /*0a90*/  ISETP.GT.U32.AND.EX P4, PT, RZ, UR7, PT, P0 ;  /* 0x00000007ff007c0c */ /* 0x000fe2000bf84100 */
[----:B------:R0:W-:Y:S01]  /*0aa0*/  @!P3 STS.64 [R23+0x8], R18 ;  /* 0x000008121700b388 */ /* 0x0001e20000000a00 */
[----:B------:R-:W-:-:S05]  /*0ab0*/  ISETP.GT.U32.AND P3, PT, R25, UR6, PT ;  /* 0x0000000619007c0c */ /* 0x000fca000bf64070 */
[----:B---3--:R-:W2:Y:S01]  /*0ac0*/  @!P5 LDC.64 R14, c[0x0][0x388] ;  /* 0x0000e200ff0edb82 */ /* 0x008ea20000000a00 */
[----:B------:R-:W-:-:S07]  /*0ad0*/  ISETP.GT.U32.AND.EX P3, PT, RZ, UR7, PT, P3 ;  /* 0x00000007ff007c0c */ /* 0x000fce000bf64130 */
[----:B------:R-:W3:Y:S01]  /*0ae0*/  @!P4 LDC.64 R32, c[0x0][0x388] ;  /* 0x0000e200ff20cb82 */ /* 0x000ee20000000a00 */
[----:B-1----:R-:W-:-:S07]  /*0af0*/  @!P1 LEA R10, P0, R29, R12, 0x3 ;  /* 0x0000000c1d0a9211 */ /* 0x002fce00078018ff */
[----:B------:R-:W1:Y:S01]  /*0b00*/  @!P3 LDC.64 R30, c[0x0][0x388] ;  /* 0x0000e200ff1ebb82 */ /* 0x000e620000000a00 */
[----:B------:R-:W-:Y:S01]  /*0b10*/  @!P1 LEA.HI.X R11, R29, R13, RZ, 0x3, P0 ;  /* 0x0000000d1d0b9211 */ /* 0x000fe200000f1cff */
[----:B------:R4:W-:Y:S05]  /*0b20*/  @!P2 STS.64 [R23+0x10], R20 ;  /* 0x000010141700a388 */ /* 0x0009ea0000000a00 */
[----:B------:R-:W5:Y:S01]  /*0b30*/  @!P1 LDG.E.64 R10, desc[UR36][R10.64] ;  /* 0x000000240a0a9981 */ /* 0x000f62000c1e1b00 */
[----:B--2---:R-:W-:-:S04]  /*0b40*/  @!P5 LEA R12, P0, R8, R14, 0x3 ;  /* 0x0000000e080cd211 */ /* 0x004fc800078018ff */
[----:B------:R-:W-:Y:S02]  /*0b50*/  @!P5 LEA.HI.X R13, R8, R15, RZ, 0x3, P0 ;  /* 0x0000000f080dd211 */ /* 0x000fe400000f1cff */
[----:B---3--:R-:W-:Y:S01]  /*0b60*/  @!P4 LEA R16, P0, R22, R32, 0x3 ;  /* 0x000000201610c211 */ /* 0x008fe200078018ff */
[----:B------:R-:W-:-:S03]  /*0b70*/  VIADD R8, R25, 0x3 ;  /* 0x0000000319087836 */ /* 0x000fc60000000000 */
[----:B------:R-:W2:Y:S01]  /*0b80*/  @!P5 LDG.E.64 R12, desc[UR36][R12.64] ;  /* 0x000000240c0cd981 */ /* 0x000ea2000c1e1b00 */
[----:B------:R-:W-:Y:S02]  /*0b90*/  @!P4 LEA.HI.X R17, R22, R33, RZ, 0x3, P0 ;  /* 0x000000211611c211 */ /* 0x000fe400000f1cff */
[----:B0-----:R-:W-:-:S04]  /*0ba0*/  @!P6 LEA R18, P0, R26, R34, 0x3 ;  /* 0x000000221a12e211 */ /* 0x001fc800078018ff */
[----:B------:R-:W-:Y:S01]  /*0bb0*/  @!P6 LEA.HI.X R19, R26, R35, RZ, 0x3, P0 ;  /* 0x000000231a13e211 */ /* 0x000fe200000f1cff */
[----:B------:R-:W3:Y:S01]  /*0bc0*/  @!P4 LDG.E.64 R16, desc[UR36][R16.64] ;  /* 0x000000241010c981 */ /* 0x000ee2000c1e1b00 */
[----:B-1----:R-:W-:-:S04]  /*0bd0*/  @!P3 LEA R14, P0, R25, R30, 0x3 ;  /* 0x0000001e190eb211 */ /* 0x002fc800078018ff */
[----:B------:R-:W-:Y:S01]  /*0be0*/  @!P3 LEA.HI.X R15, R25, R31, RZ, 0x3, P0 ;  /* 0x0000001f190fb211 */ /* 0x000fe200000f1cff */
[----:B------:R-:W3:Y:S01]  /*0bf0*/  @!P6 LDG.E.64 R18, desc[UR36][R18.64] ;  /* 0x000000241212e981 */ /* 0x000ee2000c1e1b00 */
[----:B------:R-:W-:-:S04]  /*0c00*/  ISETP.GT.U32.AND P0, PT, R8, UR6, PT ;  /* 0x0000000608007c0c */ /* 0x000fc8000bf04070 */
[----:B------:R-:W-:Y:S01]  /*0c10*/  ISETP.GT.U32.AND.EX P0, PT, RZ, UR7, PT, P0 ;  /* 0x00000007ff007c0c */ /* 0x000fe2000bf04100 */
[----:B------:R-:W3:-:S12]  /*0c20*/  @!P3 LDG.E.64 R14, desc[UR36][R14.64] ;  /* 0x000000240e0eb981 */ /* 0x000ed8000c1e1b00 */
[----:B----4-:R-:W0:Y:S02]  /*0c30*/  @!P0 LDC.64 R20, c[0x0][0x388] ;  /* 0x0000e200ff148b82 */ /* 0x010e240000000a00 */
[----:B0-----:R-:W-:-:S04]  /*0c40*/  @!P0 LEA R20, P2, R8, R20, 0x3 ;  /* 0x0000001408148211 */ /* 0x001fc800078418ff */
[----:B------:R-:W-:-:S06]  /*0c50*/  @!P0 LEA.HI.X R21, R8, R21, RZ, 0x3, P2 ;  /* 0x0000001508158211 */ /* 0x000fcc00010f1cff */
[----:B------:R-:W4:Y:S01]  /*0c60*/  @!P0 LDG.E.64 R20, desc[UR36][R20.64] ;  /* 0x0000002414148981 */ /* 0x000f22000c1e1b00 */
[----:B------:R-:W-:Y:S02]  /*0c70*/  IMAD R25, R25, 0x8, R6 ;  /* 0x0000000819197824 */ /* 0x000fe400078e0206 */
[----:B------:R-:W-:Y:S01]  /*0c80*/  VIADD R4, R4, 0x10 ;  /* 0x0000001004047836 */ /* 0x000fe20000000000 */
[----:B-----5:R0:W-:Y:S04]  /*0c90*/  @!P1 STS.64 [R23], R10 ;  /* 0x0000000a17009388 */ /* 0x0201e80000000a00 */
[----:B--2---:R0:W-:Y:S04]  /*0ca0*/  @!P5 STS.64 [R23+0x18], R12 ;  /* 0x0000180c1700d388 */ /* 0x0041e80000000a00 */
[----:B---3--:R0:W-:Y:S04]  /*0cb0*/  @!P4 STS.64 [R25+0x8], R16 ;  /* 0x000008101900c388 */ /* 0x0081e80000000a00 */
[----:B------:R0:W-:Y:S04]  /*0cc0*/  @!P6 STS.64 [R25+0x10], R18 ;  /* 0x000010121900e388 */ /* 0x0001e80000000a00 */
[----:B------:R0:W-:Y:S04]  /*0cd0*/  @!P3 STS.64 [R25], R14 ;  /* 0x0000000e1900b388 */ /* 0x0001e80000000a00 */
[----:B----4-:R0:W-:Y:S01]  /*0ce0*/  @!P0 STS.64 [R25+0x18], R20 ;  /* 0x0000181419008388 */ /* 0x0101e20000000a00 */
[----:B------:R-:W-:-:S13]  /*0cf0*/  ISETP.GE.AND P0, PT, R4, R9, PT ;  /* 0x000000090400720c */ /* 0x000fda0003f06270 */
[----:B0-----:R-:W-:Y:S05]  /*0d00*/  @!P0 BRA `(.L_x_10) ;  /* 0xfffffff400d48947 */ /* 0x001fea000383ffff */
.L_x_9:
[----:B012---:R-:W-:Y:S05]  /*0d10*/  BSYNC.RECONVERGENT B3 ;  /* 0x0000000000037941 */ /* 0x007fea0003800200 */
.L_x_8:
[----:B------:R-:W-:Y:S01]  /*0d20*/  IMAD.IADD R6, R2, 0x1, -R4 ;  /* 0x0000000102067824 */ /* 0x000fe200078e0a04 */
[----:B------:R-:W-:Y:S04]  /*0d30*/  BSSY.RECONVERGENT B3, `(.L_x_11) ;  /* 0x000004f000037945 */ /* 0x000fe80003800200 */
[----:B------:R-:W-:-:S13]  /*0d40*/  ISETP.GT.AND P0, PT, R6, 0x4, PT ;  /* 0x000000040600780c */ /* 0x000fda0003f04270 */
[----:B------:R-:W-:Y:S05]  /*0d50*/  @!P0 BRA `(.L_x_12) ;  /* 0x0000000400308947 */ /* 0x000fea0003800000 */
[----:B------:R-:W0:Y:S01]  /*0d60*/  LDCU.64 UR8, c[0x0][0x3b0] ;  /* 0x00007600ff0877ac */ /* 0x000e220008000a00 */
[----:B------:R-:W-:-:S04]  /*0d70*/  IMAD.IADD R6, R7, 0x1, R4 ;  /* 0x0000000107067824 */ /* 0x000fc800078e0204 */
[----:B------:R-:W-:-:S05]  /*0d80*/  VIADD R9, R6, 0x1 ;  /* 0x0000000106097836 */ /* 0x000fca0000000000 */
[----:B0-----:R-:W-:-:S04]  /*0d90*/  ISETP.GT.U32.AND P1, PT, R9, UR8, PT ;  /* 0x0000000809007c0c */ /* 0x001fc8000bf24070 */
[----:B------:R-:W-:-:S13]  /*0da0*/  ISETP.GT.U32.AND.EX P1, PT, RZ, UR9, PT, P1 ;  /* 0x00000009ff007c0c */ /* 0x000fda000bf24110 */
[----:B------:R-:W0:Y:S02]  /*0db0*/  @!P1 LDC.64 R10, c[0x0][0x388] ;  /* 0x0000e200ff0a9b82 */ /* 0x000e240000000a00 */
[----:B0-----:R-:W-:-:S04]  /*0dc0*/  @!P1 LEA R8, P0, R9, R10, 0x3 ;  /* 0x0000000a09089211 */ /* 0x001fc800078018ff */
[----:B------:R-:W-:-:S06]  /*0dd0*/  @!P1 LEA.HI.X R9, R9, R11, RZ, 0x3, P0 ;  /* 0x0000000b09099211 */ /* 0x000fcc00000f1cff */
[----:B------:R-:W2:Y:S01]  /*0de0*/  @!P1 LDG.E.64 R8, desc[UR36][R8.64] ;  /* 0x0000002408089981 */ /* 0x000ea2000c1e1b00 */
[----:B------:R-:W-:Y:S01]  /*0df0*/  VIADD R11, R6, 0x2 ;  /* 0x00000002060b7836 */ /* 0x000fe20000000000 */
[----:B------:R-:W0:Y:S01]  /*0e00*/  S2UR UR5, SR_CgaCtaId ;  /* 0x00000000000579c3 */ /* 0x000e220000008800 */
[----:B------:R-:W-:Y:S01]  /*0e10*/  VIADD R26, R4, 0x4 ;  /* 0x00000004041a7836 */ /* 0x000fe20000000000 */
[C---:B------:R-:W-:Y:S01]  /*0e20*/  ISETP.GT.U32.AND P5, PT, R6.reuse, UR8, PT ;  /* 0x0000000806007c0c */ /* 0x040fe2000bfa4070 */
[----:B------:R-:W-:Y:S01]  /*0e30*/  VIADD R4, R6, 0x3 ;  /* 0x0000000306047836 */ /* 0x000fe20000000000 */
[----:B------:R-:W-:Y:S01]  /*0e40*/  ISETP.GT.U32.AND P6, PT, R11, UR8, PT ;  /* 0x000000080b007c0c */ /* 0x000fe2000bfc4070 */
[----:B------:R-:W-:Y:S01]  /*0e50*/  IMAD.IADD R27, R7, 0x1, R26 ;  /* 0x00000001071b7824 */ /* 0x000fe200078e021a */
[----:B------:R-:W-:Y:S01]  /*0e60*/  ISETP.GT.U32.AND.EX P5, PT, RZ, UR9, PT, P5 ;  /* 0x00000009ff007c0c */ /* 0x000fe2000bfa4150 */
[----:B------:R-:W-:Y:S01]  /*0e70*/  UMOV UR4, 0x400 ;  /* 0x0000040000047882 */ /* 0x000fe20000000000 */
[----:B------:R-:W-:Y:S01]  /*0e80*/  ISETP.GT.U32.AND.EX P6, PT, RZ, UR9, PT, P6 ;  /* 0x00000009ff007c0c */ /* 0x000fe2000bfc4160 */
[C---:B------:R-:W-:Y:S01]  /*0e90*/  VIADD R14, R27.reuse, 0x1 ;  /* 0x000000011b0e7836 */ /* 0x040fe20000000000 */
[----:B------:R-:W-:Y:S01]  /*0ea0*/  ISETP.GT.U32.AND P4, PT, R4, UR8, PT ;  /* 0x0000000804007c0c */ /* 0x000fe2000bf84070 */
[----:B------:R-:W-:-:S02]  /*0eb0*/  VIADD R15, R27, 0x2 ;  /* 0x000000021b0f7836 */ /* 0x000fc40000000000 */
[----:B------:R-:W-:Y:S01]  /*0ec0*/  VIADD R21, R27, 0x3 ;  /* 0x000000031b157836 */ /* 0x000fe20000000000 */
[----:B------:R-:W-:Y:S02]  /*0ed0*/  ISETP.GT.U32.AND.EX P4, PT, RZ, UR9, PT, P4 ;  /* 0x00000009ff007c0c */ /* 0x000fe4000bf84140 */
[----:B------:R-:W-:Y:S02]  /*0ee0*/  ISETP.GT.U32.AND P3, PT, R14, UR8, PT ;  /* 0x000000080e007c0c */ /* 0x000fe4000bf64070 */
[----:B------:R-:W-:Y:S01]  /*0ef0*/  ISETP.GT.U32.AND P2, PT, R15, UR8, PT ;  /* 0x000000080f007c0c */ /* 0x000fe2000bf44070 */
[----:B------:R-:W1:Y:S01]  /*0f00*/  @!P5 LDC.64 R22, c[0x0][0x388] ;  /* 0x0000e200ff16db82 */ /* 0x000e620000000a00 */
[----:B------:R-:W-:Y:S02]  /*0f10*/  ISETP.GT.U32.AND.EX P3, PT, RZ, UR9, PT, P3 ;  /* 0x00000009ff007c0c */ /* 0x000fe4000bf64130 */
[----:B------:R-:W-:Y:S02]  /*0f20*/  ISETP.GT.U32.AND.EX P2, PT, RZ, UR9, PT, P2 ;  /* 0x00000009ff007c0c */ /* 0x000fe4000bf44120 */
[----:B------:R-:W-:Y:S01]  /*0f30*/  ISETP.GT.U32.AND P0, PT, R21, UR8, PT ;  /* 0x0000000815007c0c */ /* 0x000fe2000bf04070 */
[----:B0-----:R-:W-:-:S02]  /*0f40*/  ULEA UR4, UR5, UR4, 0x18 ;  /* 0x0000000405047291 */ /* 0x001fc4000f8ec0ff */
[----:B------:R-:W0:Y:S01]  /*0f50*/  @!P6 LDC.64 R12, c[0x0][0x388] ;  /* 0x0000e200ff0ceb82 */ /* 0x000e220000000a00 */
[----:B------:R-:W-:-:S03]  /*0f60*/  ISETP.GT.U32.AND.EX P0, PT, RZ, UR9, PT, P0 ;  /* 0x00000009ff007c0c */ /* 0x000fc6000bf04100 */
[----:B------:R-:W-:-:S04]  /*0f70*/  LEA R25, R6, UR4, 0x3 ;  /* 0x0000000406197c11 */ /* 0x000fc8000f8e18ff */
[----:B------:R-:W3:Y:S08]  /*0f80*/  @!P4 LDC.64 R16, c[0x0][0x388] ;  /* 0x0000e200ff10cb82 */ /* 0x000ef00000000a00 */
[----:B------:R-:W4:Y:S08]  /*0f90*/  @!P3 LDC.64 R18, c[0x0][0x388] ;  /* 0x0000e200ff12bb82 */ /* 0x000f300000000a00 */
[----:B------:R-:W5:Y:S08]  /*0fa0*/  @!P2 LDC.64 R28, c[0x0][0x388] ;  /* 0x0000e200ff1cab82 */ /* 0x000f700000000a00 */
[----:B------:R-:W5:Y:S01]  /*0fb0*/  @!P0 LDC.64 R30, c[0x0][0x388] ;  /* 0x0000e200ff1e8b82 */ /* 0x000f620000000a00 */
[----:B--2---:R2:W-:Y:S01]  /*0fc0*/  @!P1 STS.64 [R25+0x8], R8 ;  /* 0x0000080819009388 */ /* 0x0045e20000000a00 */
[----:B0-----:R-:W-:-:S04]  /*0fd0*/  @!P6 LEA R10, P1, R11, R12, 0x3 ;  /* 0x0000000c0b0ae211 */ /* 0x001fc800078218ff */
[----:B------:R-:W-:Y:S02]  /*0fe0*/  @!P6 LEA.HI.X R11, R11, R13, RZ, 0x3, P1 ;  /* 0x0000000d0b0be211 */ /* 0x000fe400008f1cff */
[----:B-1----:R-:W-:-:S04]  /*0ff0*/  @!P5 LEA R22, P1, R6, R22, 0x3 ;  /* 0x000000160616d211 */ /* 0x002fc800078218ff */
[----:B------:R-:W-:Y:S02]  /*1000*/  @!P5 LEA.HI.X R23, R6, R23, RZ, 0x3, P1 ;  /* 0x000000170617d211 */ /* 0x000fe400008f1cff */
[C---:B---3--:R-:W-:Y:S02]  /*1010*/  @!P4 LEA R12, P1, R4.reuse, R16, 0x3 ;  /* 0x00000010040cc211 */ /* 0x048fe400078218ff */
[----:B--2---:R-:W-:Y:S02]  /*1020*/  P2R R8, PR, RZ, 0x40 ;  /* 0x00000040ff087803 */ /* 0x004fe40000000000 */
[----:B------:R-:W-:Y:S02]  /*1030*/  @!P4 LEA.HI.X R13, R4, R17, RZ, 0x3, P1 ;  /* 0x00000011040dc211 */ /* 0x000fe400008f1cff */
[----:B----4-:R-:W-:-:S04]  /*1040*/  @!P3 LEA R16, P1, R14, R18, 0x3 ;  /* 0x000000120e10b211 */ /* 0x010fc800078218ff */
[----:B------:R-:W-:Y:S01]  /*1050*/  @!P3 LEA.HI.X R17, R14, R19, RZ, 0x3, P1 ;  /* 0x000000130e11b211 */ /* 0x000fe200008f1cff */
[----:B------:R-:W2:Y:S01]  /*1060*/  @!P4 LDG.E.64 R12, desc[UR36][R12.64] ;  /* 0x000000240c0cc981 */ /* 0x000ea2000c1e1b00 */
[----:B-----5:R-:W-:-:S04]  /*1070*/  @!P2 LEA R18, P1, R15, R28, 0x3 ;  /* 0x0000001c0f12a211 */ /* 0x020fc800078218ff */
[----:B------:R-:W-:Y:S01]  /*1080*/  @!P2 LEA.HI.X R19, R15, R29, RZ, 0x3, P1 ;  /* 0x0000001d0f13a211 */ /* 0x000fe200008f1cff */
[----:B------:R-:W3:Y:S01]  /*1090*/  @!P3 LDG.E.64 R16, desc[UR36][R16.64] ;  /* 0x000000241010b981 */ /* 0x000ee2000c1e1b00 */
[----:B------:R-:W-:-:S04]  /*10a0*/  @!P0 LEA R20, P1, R21, R30, 0x3 ;  /* 0x0000001e15148211 */ /* 0x000fc800078218ff */
[----:B------:R-:W-:Y:S01]  /*10b0*/  @!P0 LEA.HI.X R21, R21, R31, RZ, 0x3, P1 ;  /* 0x0000001f15158211 */ /* 0x000fe200008f1cff */
[----:B------:R-:W4:Y:S01]  /*10c0*/  @!P2 LDG.E.64 R18, desc[UR36][R18.64] ;  /* 0x000000241212a981 */ /* 0x000f22000c1e1b00 */
[----:B------:R-:W-:-:S04]  /*10d0*/  ISETP.GT.U32.AND P1, PT, R27, UR8, PT ;  /* 0x000000081b007c0c */ /* 0x000fc8000bf24070 */
[----:B------:R-:W-:Y:S01]  /*10e0*/  ISETP.GT.U32.AND.EX P1, PT, RZ, UR9, PT, P1 ;  /* 0x00000009ff007c0c */ /* 0x000fe2000bf24110 */
[----:B------:R-:W5:-:S12]  /*10f0*/  @!P0 LDG.E.64 R20, desc[UR36][R20.64] ;  /* 0x0000002414148981 */ /* 0x000f58000c1e1b00 */
[----:B------:R-:W0:Y:S02]  /*1100*/  @!P1 LDC.64 R14, c[0x0][0x388] ;  /* 0x0000e200ff0e9b82 */ /* 0x000e240000000a00 */
[----:B0-----:R-:W-:-:S04]  /*1110*/  @!P1 LEA R14, P6, R27, R14, 0x3 ;  /* 0x0000000e1b0e9211 */ /* 0x001fc800078c18ff */
[C---:B------:R-:W-:Y:S02]  /*1120*/  @!P1 LEA.HI.X R15, R27.reuse, R15, RZ, 0x3, P6 ;  /* 0x0000000f1b0f9211 */ /* 0x040fe400030f1cff */
[----:B------:R-:W-:Y:S02]  /*1130*/  ISETP.NE.AND P6, PT, R8, RZ, PT ;  /* 0x000000ff0800720c */ /* 0x000fe40003fc5270 */
[----:B------:R-:W3:Y:S04]  /*1140*/  @!P5 LDG.E.64 R8, desc[UR36][R22.64] ;  /* 0x000000241608d981 */ /* 0x000ee8000c1e1b00 */
[----:B------:R-:W5:Y:S07]  /*1150*/  @!P1 LDG.E.64 R14, desc[UR36][R14.64] ;  /* 0x000000240e0e9981 */ /* 0x000f6e000c1e1b00 */
[----:B------:R-:W4:Y:S01]  /*1160*/  @!P6 LDG.E.64 R10, desc[UR36][R10.64] ;  /* 0x000000240a0ae981 */ /* 0x000f22000c1e1b00 */
[----:B------:R-:W-:Y:S01]  /*1170*/  LEA R27, R27, UR4, 0x3 ;  /* 0x000000041b1b7c11 */ /* 0x000fe2000f8e18ff */
[----:B------:R-:W-:-:S02]  /*1180*/  VIADD R4, R26, 0x4 ;  /* 0x000000041a047836 */ /* 0x000fc40000000000 */
[----:B--2---:R0:W-:Y:S04]  /*1190*/  @!P4 STS.64 [R25+0x18], R12 ;  /* 0x0000180c1900c388 */ /* 0x0041e80000000a00 */
[----:B---3--:R0:W-:Y:S04]  /*11a0*/  @!P5 STS.64 [R25], R8 ;  /* 0x000000081900d388 */ /* 0x0081e80000000a00 */
[----:B----4-:R0:W-:Y:S04]  /*11b0*/  @!P6 STS.64 [R25+0x10], R10 ;  /* 0x0000100a1900e388 */ /* 0x0101e80000000a00 */
[----:B------:R0:W-:Y:S04]  /*11c0*/  @!P3 STS.64 [R27+0x8], R16 ;  /* 0x000008101b00b388 */ /* 0x0001e80000000a00 */
[----:B------:R0:W-:Y:S04]  /*11d0*/  @!P2 STS.64 [R27+0x10], R18 ;  /* 0x000010121b00a388 */ /* 0x0001e80000000a00 */
[----:B-----5:R0:W-:Y:S04]  /*11e0*/  @!P1 STS.64 [R27], R14 ;  /* 0x0000000e1b009388 */ /* 0x0201e80000000a00 */
[----:B------:R0:W-:Y:S01]  /*11f0*/  @!P0 STS.64 [R27+0x18], R20 ;  /* 0x000018141b008388 */ /* 0x0001e20000000a00 */
[----:B------:R-:W-:-:S04]  /*1200*/  PLOP3.LUT P0, PT, PT, PT, PT, 0x8, 0x80 ;  /* 0x000000000080781c */ /* 0x000fc80003f0e170 */
[----:B------:R-:W-:-:S09]  /*1210*/  P2R R28, PR, RZ, 0x1 ;  /* 0x00000001ff1c7803 */ /* 0x000fd20000000000 */
.L_x_12:
[----:B------:R-:W-:Y:S05]  /*1220*/  BSYNC.RECONVERGENT B3 ;  /* 0x0000000000037941 */ /* 0x000fea0003800200 */
.L_x_11:
[----:B------:R-:W-:-:S04]  /*1230*/  ISETP.NE.AND P0, PT, R28, RZ, PT ;  /* 0x000000ff1c00720c */ /* 0x000fc80003f05270 */
[----:B------:R-:W-:-:S13]  /*1240*/  ISETP.NE.OR P0, PT, R4, R2, P0 ;  /* 0x000000020400720c */ /* 0x000fda0000705670 */
[----:B------:R-:W-:Y:S05]  /*1250*/  @!P0 BREAK.RELIABLE B2 ;  /* 0x0000000000028942 */ /* 0x000fea0003800100 */
[----:B------:R-:W-:Y:S05]  /*1260*/  @!P0 BRA `(.L_x_5) ;  /* 0x0000000000a08947 */ /* 0x000fea0003800000 */
.L_x_7:
[----:B012---:R-:W-:Y:S05]  /*1270*/  BSYNC.RELIABLE B2 ;  /* 0x0000000000027941 */ /* 0x007fea0003800100 */
.L_x_6:
[----:B------:R-:W0:Y:S01]  /*1280*/  S2R R9, SR_CgaCtaId ;  /* 0x0000000000097919 */ /* 0x000e220000008800 */
[----:B------:R-:W-:-:S04]  /*1290*/  MOV R6, 0x400 ;  /* 0x0000040000067802 */ /* 0x000fc80000000f00 */
[----:B0-----:R-:W-:-:S07]  /*12a0*/  LEA R19, R9, R6, 0x18 ;  /* 0x0000000609137211 */ /* 0x001fce00078ec0ff */
.L_x_13:
[----:B------:R-:W-:-:S04]  /*12b0*/  IMAD.IADD R6, R7, 0x1, R4 ;  /* 0x0000000107067824 */ /* 0x000fc800078e0204 */
[C---:B0-----:R-:W-:Y:S01]  /*12c0*/  VIADD R9, R6.reuse, 0x1 ;  /* 0x0000000106097836 */ /* 0x041fe20000000000 */
[C---:B------:R-:W-:Y:S01]  /*12d0*/  ISETP.GT.U32.AND P1, PT, R6.reuse, UR10, PT ;  /* 0x0000000a06007c0c */ /* 0x040fe2000bf24070 */
[C---:B------:R-:W-:Y:S02]  /*12e0*/  VIADD R13, R6.reuse, 0x2 ;  /* 0x00000002060d7836 */ /* 0x040fe40000000000 */
[----:B------:R-:W-:Y:S01]  /*12f0*/  VIADD R15, R6, 0x3 ;  /* 0x00000003060f7836 */ /* 0x000fe20000000000 */
[----:B------:R-:W-:Y:S02]  /*1300*/  ISETP.GT.U32.AND P0, PT, R9, UR10, PT ;  /* 0x0000000a09007c0c */ /* 0x000fe4000bf04070 */
[----:B------:R-:W-:Y:S02]  /*1310*/  ISETP.GT.U32.AND.EX P1, PT, RZ, UR11, PT, P1 ;  /* 0x0000000bff007c0c */ /* 0x000fe4000bf24110 */
[----:B------:R-:W-:Y:S02]  /*1320*/  ISETP.GT.U32.AND.EX P0, PT, RZ, UR11, PT, P0 ;  /* 0x0000000bff007c0c */ /* 0x000fe4000bf04100 */
[----:B------:R-:W-:-:S02]  /*1330*/  ISETP.GT.U32.AND P2, PT, R13, UR10, PT ;  /* 0x0000000a0d007c0c */ /* 0x000fc4000bf44070 */
[----:B------:R-:W-:Y:S02]  /*1340*/  ISETP.GT.U32.AND P3, PT, R15, UR10, PT ;  /* 0x0000000a0f007c0c */ /* 0x000fe4000bf64070 */
[----:B------:R-:W-:Y:S02]  /*1350*/  ISETP.GT.U32.AND.EX P2, PT, RZ, UR11, PT, P2 ;  /* 0x0000000bff007c0c */ /* 0x000fe4000bf44120 */
[----:B------:R-:W-:-:S03]  /*1360*/  ISETP.GT.U32.AND.EX P3, PT, RZ, UR11, PT, P3 ;  /* 0x0000000bff007c0c */ /* 0x000fc6000bf64130 */
[----:B------:R-:W0:Y:S08]  /*1370*/  @!P1 LDC.64 R16, c[0x0][0x388] ;  /* 0x0000e200ff109b82 */ /* 0x000e300000000a00 */
[----:B------:R-:W1:Y:S08]  /*1380*/  @!P0 LDC.64 R10, c[0x0][0x388] ;  /* 0x0000e200ff0a8b82 */ /* 0x000e700000000a00 */
[----:B------:R-:W2:Y:S08]  /*1390*/  @!P2 LDC.64 R20, c[0x0][0x388] ;  /* 0x0000e200ff14ab82 */ /* 0x000eb00000000a00 */
[----:B------:R-:W3:Y:S01]  /*13a0*/  @!P3 LDC.64 R22, c[0x0][0x388] ;  /* 0x0000e200ff16bb82 */ /* 0x000ee20000000a00 */
[----:B0-----:R-:W-:-:S02]  /*13b0*/  @!P1 LEA R8, P4, R6, R16, 0x3 ;  /* 0x0000001006089211 */ /* 0x001fc400078818ff */
[----:B-1----:R-:W-:-:S04]  /*13c0*/  @!P0 LEA R10, P5, R9, R10, 0x3 ;  /* 0x0000000a090a8211 */ /* 0x002fc800078a18ff */
[----:B------:R-:W-:Y:S02]  /*13d0*/  @!P0 LEA.HI.X R11, R9, R11, RZ, 0x3, P5 ;  /* 0x0000000b090b8211 */ /* 0x000fe400028f1cff */
[----:B------:R-:W-:Y:S02]  /*13e0*/  @!P1 LEA.HI.X R9, R6, R17, RZ, 0x3, P4 ;  /* 0x0000001106099211 */ /* 0x000fe400020f1cff */
[C---:B--2---:R-:W-:Y:S02]  /*13f0*/  @!P2 LEA R12, P5, R13.reuse, R20, 0x3 ;  /* 0x000000140d0ca211 */ /* 0x044fe400078a18ff */
[----:B------:R-:W2:Y:S02]  /*1400*/  @!P0 LDG.E.64 R10, desc[UR36][R10.64] ;  /* 0x000000240a0a8981 */ /* 0x000ea4000c1e1b00 */
[----:B------:R-:W-:Y:S02]  /*1410*/  @!P2 LEA.HI.X R13, R13, R21, RZ, 0x3, P5 ;  /* 0x000000150d0da211 */ /* 0x000fe400028f1cff */
[----:B------:R-:W4:Y:S01]  /*1420*/  @!P1 LDG.E.64 R8, desc[UR36][R8.64] ;  /* 0x0000002408089981 */ /* 0x000f22000c1e1b00 */
[----:B---3--:R-:W-:-:S03]  /*1430*/  @!P3 LEA R14, P4, R15, R22, 0x3 ;  /* 0x000000160f0eb211 */ /* 0x008fc600078818ff */
[----:B------:R-:W3:Y:S01]  /*1440*/  @!P2 LDG.E.64 R12, desc[UR36][R12.64] ;  /* 0x000000240c0ca981 */ /* 0x000ee2000c1e1b00 */
[----:B------:R-:W-:-:S06]  /*1450*/  @!P3 LEA.HI.X R15, R15, R23, RZ, 0x3, P4 ;  /* 0x000000170f0fb211 */ /* 0x000fcc00020f1cff */
[----:B------:R-:W5:Y:S01]  /*1460*/  @!P3 LDG.E.64 R14, desc[UR36][R14.64] ;  /* 0x000000240e0eb981 */ /* 0x000f62000c1e1b00 */
[----:B------:R-:W-:Y:S02]  /*1470*/  IMAD R17, R6, 0x8, R19 ;  /* 0x0000000806117824 */ /* 0x000fe400078e0213 */
[----:B------:R-:W-:-:S03]  /*1480*/  VIADD R4, R4, 0x4 ;  /* 0x0000000404047836 */ /* 0x000fc60000000000 */
[----:B--2---:R0:W-:Y:S04]  /*1490*/  @!P0 STS.64 [R17+0x8], R10 ;  /* 0x0000080a11008388 */ /* 0x0041e80000000a00 */
[----:B----4-:R0:W-:Y:S04]  /*14a0*/  @!P1 STS.64 [R17], R8 ;  /* 0x0000000811009388 */ /* 0x0101e80000000a00 */
[----:B---3--:R0:W-:Y:S01]  /*14b0*/  @!P2 STS.64 [R17+0x10], R12 ;  /* 0x0000100c1100a388 */ /* 0x0081e20000000a00 */
[----:B------:R-:W-:-:S03]  /*14c0*/  ISETP.NE.AND P0, PT, R4, R2, PT ;  /* 0x000000020400720c */ /* 0x000fc60003f05270 */
[----:B-----5:R0:W-:Y:S10]  /*14d0*/  @!P3 STS.64 [R17+0x18], R14 ;  /* 0x0000180e1100b388 */ /* 0x0201f40000000a00 */
[----:B------:R-:W-:Y:S05]  /*14e0*/  @P0 BRA `(.L_x_13) ;  /* 0xfffffffc00700947 */ /* 0x000fea000383ffff */
.L_x_5:
[----:B012---:R-:W-:Y:S05]  /*14f0*/  BSYNC.RECONVERGENT B1 ;  /* 0x0000000000017941 */ /* 0x007fea0003800200 */
.L_x_4:
[----:B------:R-:W-:-:S13]  /*1500*/  ISETP.NE.AND P0, PT, R3, RZ, PT ;  /* 0x000000ff0300720c */ /* 0x000fda0003f05270 */
[----:B------:R-:W-:Y:S05]  /*1510*/  @!P0 BRA `(.L_x_3) ;  /* 0x0000000000448947 */ /* 0x000fea0003800000 */
[----:B------:R-:W-:-:S07]  /*1520*/  IMAD.MOV.U32 R4, RZ, RZ, RZ ;  /* 0x000000ffff047224 */ /* 0x000fce00078e00ff */
.L_x_14:
[----:B------:R-:W-:-:S04]  /*1530*/  IADD3 R11, PT, PT, R7, R2, RZ ;  /* 0x00000002070b7210 */ /* 0x000fc80007ffe0ff */
[----:B------:R-:W-:-:S04]  /*1540*/  ISETP.GT.U32.AND P0, PT, R11, UR12, PT ;  /* 0x0000000c0b007c0c */ /* 0x000fc8000bf04070 */
[----:B------:R-:W-:-:S13]  /*1550*/  ISETP.GT.U32.AND.EX P0, PT, RZ, UR13, PT, P0 ;  /* 0x0000000dff007c0c */ /* 0x000fda000bf04100 */
[----:B------:R-:W0:Y:S02]  /*1560*/  @!P0 LDC.64 R8, c[0x0][0x388] ;  /* 0x0000e200ff088b82 */ /* 0x000e240000000a00 */
[----:B0-----:R-:W-:-:S04]  /*1570*/  @!P0 LEA R8, P1, R11, R8, 0x3 ;  /* 0x000000080b088211 */ /* 0x001fc800078218ff */
[----:B------:R-:W-:-:S06]  /*1580*/  @!P0 LEA.HI.X R9, R11, R9, RZ, 0x3, P1 ;  /* 0x000000090b098211 */ /* 0x000fcc00008f1cff */
[----:B------:R-:W2:Y:S01]  /*1590*/  @!P0 LDG.E.64 R8, desc[UR36][R8.64] ;  /* 0x0000002408088981 */ /* 0x000ea2000c1e1b00 */
[----:B------:R-:W-:Y:S01]  /*15a0*/  @!P0 MOV R6, 0x400 ;  /* 0x0000040000068802 */ /* 0x000fe20000000f00 */
[----:B------:R-:W-:Y:S01]  /*15b0*/  VIADD R4, R4, 0x1 ;  /* 0x0000000104047836 */ /* 0x000fe20000000000 */
[----:B------:R-:W0:Y:S01]  /*15c0*/  @!P0 S2R R13, SR_CgaCtaId ;  /* 0x00000000000d8919 */ /* 0x000e220000008800 */
[----:B------:R-:W-:Y:S01]  /*15d0*/  VIADD R2, R2, 0x1 ;  /* 0x0000000102027836 */ /* 0x000fe20000000000 */
[----:B0-----:R-:W-:-:S05]  /*15e0*/  @!P0 LEA R6, R13, R6, 0x18 ;  /* 0x000000060d068211 */ /* 0x001fca00078ec0ff */
[----:B------:R-:W-:-:S05]  /*15f0*/  @!P0 IMAD R11, R11, 0x8, R6 ;  /* 0x000000080b0b8824 */ /* 0x000fca00078e0206 */
[----:B--2---:R3:W-:Y:S01]  /*1600*/  @!P0 STS.64 [R11], R8 ;  /* 0x000000080b008388 */ /* 0x0047e20000000a00 */
[----:B------:R-:W-:-:S13]  /*1610*/  ISETP.NE.AND P0, PT, R4, R3, PT ;  /* 0x000000030400720c */ /* 0x000fda0003f05270 */
[----:B---3--:R-:W-:Y:S05]  /*1620*/  @P0 BRA `(.L_x_14) ;  /* 0xfffffffc00c00947 */ /* 0x008fea000383ffff */
.L_x_3:
[----:B012---:R-:W-:Y:S05]  /*1630*/  BSYNC.RECONVERGENT B0 ;  /* 0x0000000000007941 */ /* 0x007fea0003800200 */
.L_x_2:
[----:B------:R-:W-:Y:S05]  /*1640*/  WARPSYNC.ALL ;  /* 0x0000000000007948 */ /* 0x000fea0003800000 */
[----:B------:R-:W0:Y:S01]  /*1650*/  I2F.U32.RP R2, R0 ;  /* 0x0000000000027306 */ /* 0x000e220000209000 */
[----:B------:R-:W1:Y:S01]  /*1660*/  LDC R18, c[0x0][0x3b0] ;  /* 0x0000ec00ff127b82 */ /* 0x000e620000000800 */
[----:B------:R-:W-:Y:S01]  /*1670*/  ISETP.NE.U32.AND P2, PT, R0, RZ, PT ;  /* 0x000000ff0000720c */ /* 0x000fe20003f45070 */
[----:B------:R-:W-:-:S06]  /*1680*/  UMOV UR4, 0x400 ;  /* 0x0000040000047882 */ /* 0x000fcc0000000000 */
[----:B------:R-:W2:Y:S01]  /*1690*/  S2UR UR5, SR_CgaCtaId ;  /* 0x00000000000579c3 */ /* 0x000ea20000008800 */
[----:B0-----:R-:W0:Y:S01]  /*16a0*/  MUFU.RCP R2, R2 ;  /* 0x0000000200027308 */ /* 0x001e220000001000 */
[----:B-1----:R-:W-:Y:S02]  /*16b0*/  IMAD R3, R18, R18, RZ ;  /* 0x0000001212037224 */ /* 0x002fe400078e02ff */
[----:B0-----:R-:W-:Y:S01]  /*16c0*/  VIADD R6, R2, 0xffffffe ;  /* 0x0ffffffe02067836 */ /* 0x001fe20000000000 */
[----:B--2---:R-:W-:-:S04]  /*16d0*/  ULEA UR4, UR5, UR4, 0x18 ;  /* 0x0000000405047291 */ /* 0x004fc8000f8ec0ff */
[----:B------:R0:W1:Y:S02]  /*16e0*/  F2I.FTZ.U32.TRUNC.NTZ R7, R6 ;  /* 0x0000000600077305 */ /* 0x000064000021f000 */
[----:B------:R-:W-:-:S04]  /*16f0*/  IMAD.U32 R19, RZ, RZ, UR4 ;  /* 0x00000004ff137e24 */ /* 0x000fc8000f8e00ff */
[----:B------:R-:W-:Y:S02]  /*1700*/  IMAD R18, R18, 0x8, R19 ;  /* 0x0000000812127824 */ /* 0x000fe400078e0213 */
[----:B0-----:R-:W-:Y:S02]  /*1710*/  IMAD.MOV.U32 R6, RZ, RZ, RZ ;  /* 0x000000ffff067224 */ /* 0x001fe400078e00ff */
[----:B-1----:R-:W-:-:S04]  /*1720*/  IMAD.MOV R9, RZ, RZ, -R7 ;  /* 0x000000ffff097224 */ /* 0x002fc800078e0a07 */
[----:B------:R-:W-:-:S04]  /*1730*/  IMAD R9, R9, R0, RZ ;  /* 0x0000000009097224 */ /* 0x000fc800078e02ff */
[----:B------:R-:W-:Y:S01]  /*1740*/  IMAD.HI.U32 R4, R7, R9, R6 ;  /* 0x0000000907047227 */ /* 0x000fe200078e0006 */
[----:B------:R-:W-:-:S05]  /*1750*/  IADD3 R7, PT, PT, R0, -0x1, R3 ;  /* 0xffffffff00077810 */ /* 0x000fca0007ffe003 */
        /* <DEDUP_REMOVED lines=8> */
[----:B------:R-:W-:-:S04]  /*17e0*/  @!P2 LOP3.LUT R4, RZ, R0, RZ, 0x33, !PT ;  /* 0x00000000ff04a212 */ /* 0x000fc800078e33ff */
[----:B------:R-:W-:-:S13]  /*17f0*/  ISETP.GE.AND P0, PT, R4, 0x1, PT ;  /* 0x000000010400780c */ /* 0x000fda0003f06270 */
[----:B------:R-:W-:Y:S05]  /*1800*/  @!P0 BRA `(.L_x_15) ;  /* 0x0000000c00688947 */ /* 0x000fea0003800000 */
[C---:B------:R-:W-:Y:S01]  /*1810*/  ISETP.GE.U32.AND P0, PT, R4.reuse, 0x4, PT ;  /* 0x000000040400780c */ /* 0x040fe20003f06070 */
[C---:B------:R-:W-:Y:S01]  /*1820*/  IMAD R2, R4.reuse, R5, RZ ;  /* 0x0000000504027224 */ /* 0x040fe200078e02ff */
[----:B------:R-:W-:Y:S01]  /*1830*/  LOP3.LUT R25, R4, 0x3, RZ, 0xc0, !PT ;  /* 0x0000000304197812 */ /* 0x000fe200078ec0ff */
[----:B------:R-:W-:-:S10]  /*1840*/  IMAD.MOV.U32 R5, RZ, RZ, RZ ;  /* 0x000000ffff057224 */ /* 0x000fd400078e00ff */
[----:B------:R-:W-:Y:S05]  /*1850*/  @!P0 BRA `(.L_x_16) ;  /* 0x0000000c001c8947 */ /* 0x000fea0003800000 */
[----:B------:R-:W-:Y:S01]  /*1860*/  LOP3.LUT R5, R4, 0x7ffffffc, RZ, 0xc0, !PT ;  /* 0x7ffffffc04057812 */ /* 0x000fe200078ec0ff */
[----:B------:R-:W-:-:S03]  /*1870*/  IMAD.MOV.U32 R7, RZ, RZ, RZ ;  /* 0x000000ffff077224 */ /* 0x000fc600078e00ff */
[----:B------:R-:W-:-:S13]  /*1880*/  ISETP.GT.AND P0, PT, R5, RZ, PT ;  /* 0x000000ff0500720c */ /* 0x000fda0003f04270 */
[----:B------:R-:W-:Y:S05]  /*1890*/  @!P0 BRA `(.L_x_17) ;  /* 0x00000008009c8947 */ /* 0x000fea0003800000 */
[----:B------:R-:W-:Y:S01]  /*18a0*/  IMAD.IADD R4, R5, 0x1, -R7 ;  /* 0x0000000105047824 */ /* 0x000fe200078e0a07 */
[----:B------:R-:W-:-:S04]  /*18b0*/  PLOP3.LUT P0, PT, PT, PT, PT, 0x80, 0x8 ;  /* 0x000000000008781c */ /* 0x000fc80003f0f070 */
[----:B------:R-:W-:-:S13]  /*18c0*/  ISETP.GT.AND P1, PT, R4, 0xc, PT ;  /* 0x0000000c0400780c */ /* 0x000fda0003f24270 */
[----:B------:R-:W-:Y:S05]  /*18d0*/  @!P1 BRA `(.L_x_18) ;  /* 0x0000000400a49947 */ /* 0x000fea0003800000 */
[----:B------:R-:W-:Y:S01]  /*18e0*/  PLOP3.LUT P0, PT, PT, PT, PT, 0x8, 0x80 ;  /* 0x000000000080781c */ /* 0x000fe20003f0e170 */
[----:B------:R-:W-:-:S12]  /*18f0*/  VIADD R4, R5, 0xfffffff4 ;  /* 0xfffffff405047836 */ /* 0x000fd80000000000 */
.L_x_19:
[----:B------:R-:W-:-:S04]  /*1900*/  IMAD.IADD R27, R2, 0x1, R7 ;  /* 0x00000001021b7824 */ /* 0x000fc800078e0207 */
[C---:B------:R-:W-:Y:S01]  /*1910*/  VIADD R6, R27.reuse, 0x1 ;  /* 0x000000011b067836 */ /* 0x040fe20000000000 */
[CC--:B------:R-:W-:Y:S01]  /*1920*/  ISETP.GT.U32.AND P2, PT, R27.reuse, R3.reuse, PT ;  /* 0x000000031b00720c */ /* 0x0c0fe20003f44070 */
[C---:B0-----:R-:W-:Y:S02]  /*1930*/  VIADD R16, R27.reuse, 0x2 ;  /* 0x000000021b107836 */ /* 0x041fe40000000000 */
[----:B------:R-:W-:Y:S01]  /*1940*/  VIADD R17, R27, 0x3 ;  /* 0x000000031b117836 */ /* 0x000fe20000000000 */
[-C--:B------:R-:W-:Y:S02]  /*1950*/  ISETP.GT.U32.AND P3, PT, R6, R3.reuse, PT ;  /* 0x000000030600720c */ /* 0x080fe40003f64070 */
[-C--:B------:R-:W-:Y:S02]  /*1960*/  ISETP.GT.U32.AND P4, PT, R16, R3.reuse, PT ;  /* 0x000000031000720c */ /* 0x080fe40003f84070 */
[----:B------:R-:W-:-:S05]  /*1970*/  ISETP.GT.U32.AND P1, PT, R17, R3, PT ;  /* 0x000000031100720c */ /* 0x000fca0003f24070 */
[----:B------:R-:W0:Y:S08]  /*1980*/  @!P2 LDC.64 R8, c[0x0][0x380] ;  /* 0x0000e000ff08ab82 */ /* 0x000e300000000a00 */
[----:B------:R-:W1:Y:S08]  /*1990*/  @!P3 LDC.64 R10, c[0x0][0x380] ;  /* 0x0000e000ff0abb82 */ /* 0x000e700000000a00 */
[----:B------:R-:W2:Y:S08]  /*19a0*/  @!P4 LDC.64 R12, c[0x0][0x380] ;  /* 0x0000e000ff0ccb82 */ /* 0x000eb00000000a00 */
[----:B------:R-:W3:Y:S01]  /*19b0*/  @!P1 LDC.64 R14, c[0x0][0x380] ;  /* 0x0000e000ff0e9b82 */ /* 0x000ee20000000a00 */
[----:B0-----:R-:W-:-:S06]  /*19c0*/  @!P2 IMAD.WIDE.U32 R8, R27, 0x8, R8 ;  /* 0x000000081b08a825 */ /* 0x001fcc00078e0008 */
[----:B------:R-:W4:Y:S01]  /*19d0*/  @!P2 LDG.E.64 R8, desc[UR36][R8.64] ;  /* 0x000000240808a981 */ /* 0x000f22000c1e1b00 */
[----:B-1----:R-:W-:-:S06]  /*19e0*/  @!P3 IMAD.WIDE.U32 R10, R6, 0x8, R10 ;  /* 0x00000008060ab825 */ /* 0x002fcc00078e000a */
[----:B------:R-:W5:Y:S01]  /*19f0*/  @!P3 LDG.E.64 R10, desc[UR36][R10.64] ;  /* 0x000000240a0ab981 */ /* 0x000f62000c1e1b00 */
[----:B--2---:R-:W-:-:S06]  /*1a00*/  @!P4 IMAD.WIDE.U32 R12, R16, 0x8, R12 ;  /* 0x00000008100cc825 */ /* 0x004fcc00078e000c */
[----:B------:R-:W2:Y:S01]  /*1a10*/  @!P4 LDG.E.64 R12, desc[UR36][R12.64] ;  /* 0x000000240c0cc981 */ /* 0x000ea2000c1e1b00 */
[----:B---3--:R-:W-:-:S06]  /*1a20*/  @!P1 IMAD.WIDE.U32 R14, R17, 0x8, R14 ;  /* 0x00000008110e9825 */ /* 0x008fcc00078e000e */
[----:B------:R-:W3:Y:S01]  /*1a30*/  @!P1 LDG.E.64 R14, desc[UR36][R14.64] ;  /* 0x000000240e0e9981 */ /* 0x000ee2000c1e1b00 */
[C---:B------:R-:W-:Y:S01]  /*1a40*/  IMAD R29, R27.reuse, 0x8, R18 ;  /* 0x000000081b1d7824 */ /* 0x040fe200078e0212 */
[C-C-:B------:R-:W-:Y:S01]  /*1a50*/  IADD3 R31, PT, PT, R2.reuse, 0x4, R7.reuse ;  /* 0x00000004021f7810 */ /* 0x140fe20007ffe007 */
[C---:B------:R-:W-:Y:S02]  /*1a60*/  VIADD R6, R27.reuse, 0x5 ;  /* 0x000000051b067836 */ /* 0x040fe40000000000 */
[C---:B------:R-:W-:Y:S02]  /*1a70*/  VIADD R26, R27.reuse, 0x6 ;  /* 0x000000061b1a7836 */ /* 0x040fe40000000000 */
[C---:B------:R-:W-:Y:S01]  /*1a80*/  VIADD R28, R27.reuse, 0x7 ;  /* 0x000000071b1c7836 */ /* 0x040fe20000000000 */
[----:B------:R-:W-:Y:S01]  /*1a90*/  IADD3 R33, PT, PT, R2, 0x8, R7 ;  /* 0x0000000802217810 */ /* 0x000fe20007ffe007 */
[----:B------:R-:W-:Y:S01]  /*1aa0*/  VIADD R30, R27, 0x9 ;  /* 0x000000091b1e7836 */ /* 0x000fe20000000000 */
[----:B------:R-:W-:-:S02]  /*1ab0*/  ISETP.GT.U32.AND P6, PT, R31, R3, PT ;  /* 0x000000031f00720c */ /* 0x000fc40003fc4070 */
[-C--:B------:R-:W-:Y:S01]  /*1ac0*/  ISETP.GT.U32.AND P5, PT, R6, R3.reuse, PT ;  /* 0x000000030600720c */ /* 0x080fe20003fa4070 */
[----:B----4-:R0:W-:Y:S01]  /*1ad0*/  @!P2 STS.64 [R29+0x8], R8 ;  /* 0x000008081d00a388 */ /* 0x0101e20000000a00 */
[----:B------:R-:W-:-:S03]  /*1ae0*/  ISETP.GT.U32.AND P2, PT, R30, R3, PT ;  /* 0x000000031e00720c */ /* 0x000fc60003f44070 */
[----:B-----5:R1:W-:Y:S01]  /*1af0*/  @!P3 STS.64 [R29+0x10], R10 ;  /* 0x0000100a1d00b388 */ /* 0x0203e20000000a00 */
[----:B------:R-:W-:-:S05]  /*1b00*/  ISETP.GT.U32.AND P3, PT, R28, R3, PT ;  /* 0x000000031c00720c */ /* 0x000fca0003f64070 */
[----:B0-----:R-:W0:Y:S01]  /*1b10*/  @!P6 LDC.64 R8, c[0x0][0x380] ;  /* 0x0000e000ff08eb82 */ /* 0x001e220000000a00 */
[----:B--2---:R2:W-:Y:S01]  /*1b20*/  @!P4 STS.64 [R29+0x18], R12 ;  /* 0x0000180c1d00c388 */ /* 0x0045e20000000a00 */
[----:B------:R-:W-:-:S06]  /*1b30*/  ISETP.GT.U32.AND P4, PT, R26, R3, PT ;  /* 0x000000031a00720c */ /* 0x000fcc0003f84070 */
[----:B-1----:R-:W1:Y:S01]  /*1b40*/  @!P5 LDC.64 R10, c[0x0][0x380] ;  /* 0x0000e000ff0adb82 */ /* 0x002e620000000a00 */
[----:B---3--:R3:W-:Y:S01]  /*1b50*/  @!P1 STS.64 [R29+0x20], R14 ;  /* 0x0000200e1d009388 */ /* 0x0087e20000000a00 */
[----:B------:R-:W-:-:S06]  /*1b60*/  ISETP.GT.U32.AND P1, PT, R33, R3, PT ;  /* 0x000000032100720c */ /* 0x000fcc0003f24070 */
[----:B------:R-:W3:Y:S08]  /*1b70*/  @!P3 LDC.64 R16, c[0x0][0x380] ;  /* 0x0000e000ff10bb82 */ /* 0x000ef00000000a00 */
[----:B--2---:R-:W2:Y:S08]  /*1b80*/  @!P4 LDC.64 R12, c[0x0][0x380] ;  /* 0x0000e000ff0ccb82 */ /* 0x004eb00000000a00 */
[----:B------:R-:W4:Y:S08]  /*1b90*/  @!P2 LDC.64 R20, c[0x0][0x380] ;  /* 0x0000e000ff14ab82 */ /* 0x000f300000000a00 */
[----:B------:R-:W5:Y:S01]  /*1ba0*/  @!P1 LDC.64 R22, c[0x0][0x380] ;  /* 0x0000e000ff169b82 */ /* 0x000f620000000a00 */
[----:B0-----:R-:W-:-:S04]  /*1bb0*/  @!P6 IMAD.WIDE.U32 R8, R31, 0x8, R8 ;  /* 0x000000081f08e825 */ /* 0x001fc800078e0008 */
[----:B-1----:R-:W-:Y:S02]  /*1bc0*/  @!P5 IMAD.WIDE.U32 R10, R6, 0x8, R10 ;  /* 0x00000008060ad825 */ /* 0x002fe400078e000a */
[----:B------:R-:W5:Y:S02]  /*1bd0*/  @!P6 LDG.E.64 R8, desc[UR36][R8.64] ;  /* 0x000000240808e981 */ /* 0x000f64000c1e1b00 */
[----:B--2---:R-:W-:Y:S02]  /*1be0*/  @!P4 IMAD.WIDE.U32 R12, R26, 0x8, R12 ;  /* 0x000000081a0cc825 */ /* 0x004fe400078e000c */
[----:B------:R-:W2:Y:S02]  /*1bf0*/  @!P5 LDG.E.64 R10, desc[UR36][R10.64] ;  /* 0x000000240a0ad981 */ /* 0x000ea4000c1e1b00 */
[----:B---3--:R-:W-:Y:S02]  /*1c00*/  @!P3 IMAD.WIDE.U32 R14, R28, 0x8, R16 ;  /* 0x000000081c0eb825 */ /* 0x008fe400078e0010 */
[----:B------:R-:W3:Y:S02]  /*1c10*/  @!P4 LDG.E.64 R12, desc[UR36][R12.64] ;  /* 0x000000240c0cc981 */ /* 0x000ee4000c1e1b00 */
[----:B----4-:R-:W-:-:S02]  /*1c20*/  @!P2 IMAD.WIDE.U32 R20, R30, 0x8, R20 ;  /* 0x000000081e14a825 */ /* 0x010fc400078e0014 */
[----:B------:R-:W4:Y:S04]  /*1c30*/  @!P3 LDG.E.64 R14, desc[UR36][R14.64] ;  /* 0x000000240e0eb981 */ /* 0x000f28000c1e1b00 */
[----:B------:R-:W4:Y:S01]  /*1c40*/  @!P2 LDG.E.64 R20, desc[UR36][R20.64] ;  /* 0x000000241414a981 */ /* 0x000f22000c1e1b00 */
[----:B-----5:R-:W-:-:S06]  /*1c50*/  @!P1 IMAD.WIDE.U32 R16, R33, 0x8, R22 ;  /* 0x0000000821109825 */ /* 0x020fcc00078e0016 */
[----:B------:R-:W5:Y:S01]  /*1c60*/  @!P1 LDG.E.64 R16, desc[UR36][R16.64] ;  /* 0x0000002410109981 */ /* 0x000f62000c1e1b00 */
[--C-:B------:R-:W-:Y:S02]  /*1c70*/  IMAD R31, R31, 0x8, R18.reuse ;  /* 0x000000081f1f7824 */ /* 0x100fe400078e0212 */
[----:B------:R-:W-:Y:S02]  /*1c80*/  IMAD R33, R33, 0x8, R18 ;  /* 0x0000000821217824 */ /* 0x000fe400078e0212 */
[C---:B------:R-:W-:Y:S02]  /*1c90*/  VIADD R6, R27.reuse, 0xa ;  /* 0x0000000a1b067836 */ /* 0x040fe40000000000 */
[C---:B------:R-:W-:Y:S02]  /*1ca0*/  VIADD R22, R27.reuse, 0xb ;  /* 0x0000000b1b167836 */ /* 0x040fe40000000000 */
[C---:B------:R-:W-:Y:S02]  /*1cb0*/  VIADD R26, R27.reuse, 0xd ;  /* 0x0000000d1b1a7836 */ /* 0x040fe40000000000 */
[C---:B------:R-:W-:Y:S01]  /*1cc0*/  VIADD R28, R27.reuse, 0xe ;  /* 0x0000000e1b1c7836 */ /* 0x040fe20000000000 */
[----:B------:R-:W-:Y:S01]  /*1cd0*/  IADD3 R23, PT, PT, R2, 0xc, R7 ;  /* 0x0000000c02177810 */ /* 0x000fe20007ffe007 */
[----:B------:R-:W-:Y:S01]  /*1ce0*/  VIADD R27, R27, 0xf ;  /* 0x0000000f1b1b7836 */ /* 0x000fe20000000000 */
[----:B------:R-:W-:Y:S04]  /*1cf0*/  @!P6 STS.64 [R31+0x8], R8 ;  /* 0x000008081f00e388 */ /* 0x000fe80000000a00 */
[-C--:B------:R-:W-:Y:S01]  /*1d00*/  ISETP.GT.U32.AND P6, PT, R27, R3.reuse, PT ;  /* 0x000000031b00720c */ /* 0x080fe20003fc4070 */
[----:B--2---:R-:W-:Y:S01]  /*1d10*/  @!P5 STS.64 [R31+0x10], R10 ;  /* 0x0000100a1f00d388 */ /* 0x004fe20000000a00 */
[----:B------:R-:W-:-:S03]  /*1d20*/  ISETP.GT.U32.AND P5, PT, R28, R3, PT ;  /* 0x000000031c00720c */ /* 0x000fc60003fa4070 */
[----:B---3--:R-:W-:Y:S01]  /*1d30*/  @!P4 STS.64 [R31+0x18], R12 ;  /* 0x0000180c1f00c388 */ /* 0x008fe20000000a00 */
[----:B------:R-:W-:-:S03]  /*1d40*/  ISETP.GT.U32.AND P4, PT, R26, R3, PT ;  /* 0x000000031a00720c */ /* 0x000fc60003f84070 */
[----:B----4-:R0:W-:Y:S01]  /*1d50*/  @!P3 STS.64 [R31+0x20], R14 ;  /* 0x0000200e1f00b388 */ /* 0x0101e20000000a00 */
[----:B------:R-:W-:-:S03]  /*1d60*/  ISETP.GT.U32.AND P3, PT, R23, R3, PT ;  /* 0x000000031700720c */ /* 0x000fc60003f64070 */
[----:B------:R-:W-:Y:S01]  /*1d70*/  @!P2 STS.64 [R33+0x10], R20 ;  /* 0x000010142100a388 */ /* 0x000fe20000000a00 */
[----:B------:R-:W-:-:S03]  /*1d80*/  ISETP.GT.U32.AND P2, PT, R22, R3, PT ;  /* 0x000000031600720c */ /* 0x000fc60003f44070 */
[----:B-----5:R1:W-:Y:S01]  /*1d90*/  @!P1 STS.64 [R33+0x8], R16 ;  /* 0x0000081021009388 */ /* 0x0203e20000000a00 */
[C---:B------:R-:W-:Y:S01]  /*1da0*/  ISETP.GT.U32.AND P1, PT, R6.reuse, R3, PT ;  /* 0x000000030600720c */ /* 0x040fe20003f24070 */
[----:B0-----:R-:W0:Y:S08]  /*1db0*/  @!P4 LDC.64 R14, c[0x0][0x380] ;  /* 0x0000e000ff0ecb82 */ /* 0x001e300000000a00 */
[----:B------:R-:W2:Y:S08]  /*1dc0*/  @!P2 LDC.64 R10, c[0x0][0x380] ;  /* 0x0000e000ff0aab82 */ /* 0x000eb00000000a00 */
[----:B------:R-:W3:Y:S08]  /*1dd0*/  @!P1 LDC.64 R8, c[0x0][0x380] ;  /* 0x0000e000ff089b82 */ /* 0x000ef00000000a00 */
[----:B------:R-:W4:Y:S08]  /*1de0*/  @!P3 LDC.64 R12, c[0x0][0x380] ;  /* 0x0000e000ff0cbb82 */ /* 0x000f300000000a00 */
[----:B-1----:R-:W1:Y:S08]  /*1df0*/  @!P5 LDC.64 R16, c[0x0][0x380] ;  /* 0x0000e000ff10db82 */ /* 0x002e700000000a00 */
[----:B------:R-:W5:Y:S01]  /*1e00*/  @!P6 LDC.64 R20, c[0x0][0x380] ;  /* 0x0000e000ff14eb82 */ /* 0x000f620000000a00 */
[----:B---3--:R-:W-:-:S04]  /*1e10*/  @!P1 IMAD.WIDE.U32 R8, R6, 0x8, R8 ;  /* 0x0000000806089825 */ /* 0x008fc800078e0008 */
[----:B--2---:R-:W-:Y:S02]  /*1e20*/  @!P2 IMAD.WIDE.U32 R10, R22, 0x8, R10 ;  /* 0x00000008160aa825 */ /* 0x004fe400078e000a */
[----:B------:R-:W2:Y:S02]  /*1e30*/  @!P1 LDG.E.64 R8, desc[UR36][R8.64] ;  /* 0x0000002408089981 */ /* 0x000ea4000c1e1b00 */
[----:B0-----:R-:W-:Y:S02]  /*1e40*/  @!P4 IMAD.WIDE.U32 R14, R26, 0x8, R14 ;  /* 0x000000081a0ec825 */ /* 0x001fe400078e000e */
[----:B------:R-:W3:Y:S02]  /*1e50*/  @!P2 LDG.E.64 R10, desc[UR36][R10.64] ;  /* 0x000000240a0aa981 */ /* 0x000ee4000c1e1b00 */
[----:B----4-:R-:W-:Y:S02]  /*1e60*/  @!P3 IMAD.WIDE.U32 R12, R23, 0x8, R12 ;  /* 0x00000008170cb825 */ /* 0x010fe400078e000c */
[----:B------:R-:W4:Y:S02]  /*1e70*/  @!P4 LDG.E.64 R14, desc[UR36][R14.64] ;  /* 0x000000240e0ec981 */ /* 0x000f24000c1e1b00 */
[----:B-1----:R-:W-:-:S02]  /*1e80*/  @!P5 IMAD.WIDE.U32 R16, R28, 0x8, R16 ;  /* 0x000000081c10d825 */ /* 0x002fc400078e0010 */
[----:B------:R-:W4:Y:S04]  /*1e90*/  @!P3 LDG.E.64 R12, desc[UR36][R12.64] ;  /* 0x000000240c0cb981 */ /* 0x000f28000c1e1b00 */
[----:B------:R-:W4:Y:S01]  /*1ea0*/  @!P5 LDG.E.64 R16, desc[UR36][R16.64] ;  /* 0x000000241010d981 */ /* 0x000f22000c1e1b00 */
[----:B-----5:R-:W-:-:S06]  /*1eb0*/  @!P6 IMAD.WIDE.U32 R20, R27, 0x8, R20 ;  /* 0x000000081b14e825 */ /* 0x020fcc00078e0014 */
[----:B------:R-:W5:Y:S01]  /*1ec0*/  @!P6 LDG.E.64 R20, desc[UR36][R20.64] ;  /* 0x000000241414e981 */ /* 0x000f62000c1e1b00 */
[----:B------:R-:W-:Y:S02]  /*1ed0*/  IMAD R23, R23, 0x8, R18 ;  /* 0x0000000817177824 */ /* 0x000fe400078e0212 */
[----:B------:R-:W-:Y:S01]  /*1ee0*/  VIADD R7, R7, 0x10 ;  /* 0x0000001007077836 */ /* 0x000fe20000000000 */
[----:B--2---:R0:W-:Y:S04]  /*1ef0*/  @!P1 STS.64 [R33+0x18], R8 ;  /* 0x0000180821009388 */ /* 0x0041e80000000a00 */
[----:B---3--:R0:W-:Y:S04]  /*1f00*/  @!P2 STS.64 [R33+0x20], R10 ;  /* 0x0000200a2100a388 */ /* 0x0081e80000000a00 */
[----:B----4-:R0:W-:Y:S04]  /*1f10*/  @!P4 STS.64 [R23+0x10], R14 ;  /* 0x0000100e1700c388 */ /* 0x0101e80000000a00 */
[----:B------:R0:W-:Y:S04]  /*1f20*/  @!P3 STS.64 [R23+0x8], R12 ;  /* 0x0000080c1700b388 */ /* 0x0001e80000000a00 */
[----:B------:R0:W-:Y:S01]  /*1f30*/  @!P5 STS.64 [R23+0x18], R16 ;  /* 0x000018101700d388 */ /* 0x0001e20000000a00 */
[----:B------:R-:W-:-:S03]  /*1f40*/  ISETP.GE.AND P1, PT, R7, R4, PT ;  /* 0x000000040700720c */ /* 0x000fc60003f26270 */
[----:B-----5:R0:W-:Y:S10]  /*1f50*/  @!P6 STS.64 [R23+0x20], R20 ;  /* 0x000020141700e388 */ /* 0x0201f40000000a00 */
[----:B------:R-:W-:Y:S05]  /*1f60*/  @!P1 BRA `(.L_x_19) ;  /* 0xfffffff800649947 */ /* 0x000fea000383ffff */
.L_x_18:
[----:B------:R-:W-:-:S05]  /*1f70*/  IMAD.IADD R4, R5, 0x1, -R7 ;  /* 0x0000000105047824 */ /* 0x000fca00078e0a07 */
[----:B------:R-:W-:-:S13]  /*1f80*/  ISETP.GT.AND P1, PT, R4, 0x4, PT ;  /* 0x000000040400780c */ /* 0x000fda0003f24270 */
[----:B------:R-:W-:Y:S05]  /*1f90*/  @!P1 BRA `(.L_x_20) ;  /* 0x0000000000d49947 */ /* 0x000fea0003800000 */
[----:B------:R-:W-:-:S04]  /*1fa0*/  IMAD.IADD R27, R2, 0x1, R7 ;  /* 0x00000001021b7824 */ /* 0x000fc800078e0207 */
[----:B------:R-:W-:-:S05]  /*1fb0*/  VIADD R4, R27, 0x1 ;  /* 0x000000011b047836 */ /* 0x000fca0000000000 */
[----:B------:R-:W-:-:S13]  /*1fc0*/  ISETP.GT.U32.AND P0, PT, R4, R3, PT ;  /* 0x000000030400720c */ /* 0x000fda0003f04070 */
[----:B0-----:R-:W0:Y:S02]  /*1fd0*/  @!P0 LDC.64 R8, c[0x0][0x380] ;  /* 0x0000e000ff088b82 */ /* 0x001e240000000a00 */
[----:B0-----:R-:W-:-:S06]  /*1fe0*/  @!P0 IMAD.WIDE.U32 R8, R4, 0x8, R8 ;  /* 0x0000000804088825 */ /* 0x001fcc00078e0008 */
[----:B------:R-:W2:Y:S01]  /*1ff0*/  @!P0 LDG.E.64 R8, desc[UR36][R8.64] ;  /* 0x0000002408088981 */ /* 0x000ea2000c1e1b00 */
[----:B------:R-:W-:Y:S02]  /*2000*/  VIADD R31, R7, 0x4 ;  /* 0x00000004071f7836 */ /* 0x000fe40000000000 */
[C---:B------:R-:W-:Y:S02]  /*2010*/  IMAD R29, R27.reuse, 0x8, R18 ;  /* 0x000000081b1d7824 */ /* 0x040fe400078e0212 */
[----:B------:R-:W-:Y:S02]  /*2020*/  IMAD.IADD R33, R2, 0x1, R31 ;  /* 0x0000000102217824 */ /* 0x000fe400078e021f */
[C---:B------:R-:W-:Y:S02]  /*2030*/  VIADD R4, R27.reuse, 0x2 ;  /* 0x000000021b047836 */ /* 0x040fe40000000000 */
[----:B------:R-:W-:Y:S01]  /*2040*/  VIADD R26, R27, 0x3 ;  /* 0x000000031b1a7836 */ /* 0x000fe20000000000 */
[CC--:B------:R-:W-:Y:S01]  /*2050*/  ISETP.GT.U32.AND P3, PT, R33.reuse, R3.reuse, PT ;  /* 0x000000032100720c */ /* 0x0c0fe20003f64070 */
[C---:B------:R-:W-:Y:S01]  /*2060*/  VIADD R28, R33.reuse, 0x1 ;  /* 0x00000001211c7836 */ /* 0x040fe20000000000 */
[-C--:B------:R-:W-:Y:S01]  /*2070*/  ISETP.GT.U32.AND P1, PT, R4, R3.reuse, PT ;  /* 0x000000030400720c */ /* 0x080fe20003f24070 */
[C---:B------:R-:W-:Y:S01]  /*2080*/  VIADD R30, R33.reuse, 0x2 ;  /* 0x00000002211e7836 */ /* 0x040fe20000000000 */
[-C--:B------:R-:W-:Y:S01]  /*2090*/  ISETP.GT.U32.AND P2, PT, R26, R3.reuse, PT ;  /* 0x000000031a00720c */ /* 0x080fe20003f44070 */
[----:B------:R-:W-:Y:S01]  /*20a0*/  VIADD R32, R33, 0x3 ;  /* 0x0000000321207836 */ /* 0x000fe20000000000 */
[----:B------:R-:W-:-:S02]  /*20b0*/  ISETP.GT.U32.AND P4, PT, R28, R3, PT ;  /* 0x000000031c00720c */ /* 0x000fc40003f84070 */
[-C--:B------:R-:W-:Y:S02]  /*20c0*/  ISETP.GT.U32.AND P5, PT, R30, R3.reuse, PT ;  /* 0x000000031e00720c */ /* 0x080fe40003fa4070 */
[----:B------:R-:W-:-:S03]  /*20d0*/  ISETP.GT.U32.AND P6, PT, R32, R3, PT ;  /* 0x000000032000720c */ /* 0x000fc60003fc4070 */
[----:B------:R-:W0:Y:S08]  /*20e0*/  @!P3 LDC.64 R14, c[0x0][0x380] ;  /* 0x0000e000ff0ebb82 */ /* 0x000e300000000a00 */
[----:B------:R-:W1:Y:S08]  /*20f0*/  @!P1 LDC.64 R10, c[0x0][0x380] ;  /* 0x0000e000ff0a9b82 */ /* 0x000e700000000a00 */
[----:B------:R-:W3:Y:S08]  /*2100*/  @!P2 LDC.64 R12, c[0x0][0x380] ;  /* 0x0000e000ff0cab82 */ /* 0x000ef00000000a00 */
[----:B------:R-:W4:Y:S01]  /*2110*/  @!P4 LDC.64 R16, c[0x0][0x380] ;  /* 0x0000e000ff10cb82 */ /* 0x000f220000000a00 */
[----:B0-----:R-:W-:-:S06]  /*2120*/  @!P3 IMAD.WIDE.U32 R14, R33, 0x8, R14 ;  /* 0x00000008210eb825 */ /* 0x001fcc00078e000e */
[----:B------:R-:W5:Y:S01]  /*2130*/  @!P3 LDG.E.64 R14, desc[UR36][R14.64] ;  /* 0x000000240e0eb981 */ /* 0x000f62000c1e1b00 */
[----:B------:R-:W0:Y:S01]  /*2140*/  @!P5 LDC.64 R20, c[0x0][0x380] ;  /* 0x0000e000ff14db82 */ /* 0x000e220000000a00 */
[----:B-1----:R-:W-:-:S06]  /*2150*/  @!P1 IMAD.WIDE.U32 R10, R4, 0x8, R10 ;  /* 0x00000008040a9825 */ /* 0x002fcc00078e000a */
[----:B------:R-:W5:Y:S01]  /*2160*/  @!P1 LDG.E.64 R10, desc[UR36][R10.64] ;  /* 0x000000240a0a9981 */ /* 0x000f62000c1e1b00 */
[----:B------:R-:W1:Y:S01]  /*2170*/  @!P6 LDC.64 R22, c[0x0][0x380] ;  /* 0x0000e000ff16eb82 */ /* 0x000e620000000a00 */
[----:B---3--:R-:W-:-:S06]  /*2180*/  @!P2 IMAD.WIDE.U32 R12, R26, 0x8, R12 ;  /* 0x000000081a0ca825 */ /* 0x008fcc00078e000c */
[----:B------:R-:W3:Y:S01]  /*2190*/  @!P2 LDG.E.64 R12, desc[UR36][R12.64] ;  /* 0x000000240c0ca981 */ /* 0x000ee2000c1e1b00 */
[----:B----4-:R-:W-:-:S06]  /*21a0*/  @!P4 IMAD.WIDE.U32 R16, R28, 0x8, R16 ;  /* 0x000000081c10c825 */ /* 0x010fcc00078e0010 */
[----:B------:R-:W4:Y:S01]  /*21b0*/  @!P4 LDG.E.64 R16, desc[UR36][R16.64] ;  /* 0x000000241010c981 */ /* 0x000f22000c1e1b00 */
[----:B0-----:R-:W-:-:S06]  /*21c0*/  @!P5 IMAD.WIDE.U32 R20, R30, 0x8, R20 ;  /* 0x000000081e14d825 */ /* 0x001fcc00078e0014 */
[----:B------:R-:W4:Y:S01]  /*21d0*/  @!P5 LDG.E.64 R20, desc[UR36][R20.64] ;  /* 0x000000241414d981 */ /* 0x000f22000c1e1b00 */
[----:B-1----:R-:W-:-:S06]  /*21e0*/  @!P6 IMAD.WIDE.U32 R22, R32, 0x8, R22 ;  /* 0x000000082016e825 */ /* 0x002fcc00078e0016 */
[----:B------:R-:W4:Y:S04]  /*21f0*/  @!P6 LDG.E.64 R22, desc[UR36][R22.64] ;  /* 0x000000241616e981 */ /* 0x000f28000c1e1b00 */
[----:B--2---:R0:W-:Y:S01]  /*2200*/  @!P0 STS.64 [R29+0x10], R8 ;  /* 0x000010081d008388 */ /* 0x0041e20000000a00 */
[----:B------:R-:W-:-:S13]  /*2210*/  ISETP.GT.U32.AND P0, PT, R27, R3, PT ;  /* 0x000000031b00720c */ /* 0x000fda0003f04070 */
[----:B------:R-:W1:Y:S02]  /*2220*/  @!P0 LDC.64 R6, c[0x0][0x380] ;  /* 0x0000e000ff068b82 */ /* 0x000e640000000a00 */
[----:B-1----:R-:W-:-:S05]  /*2230*/  @!P0 IMAD.WIDE.U32 R6, R27, 0x8, R6 ;  /* 0x000000081b068825 */ /* 0x002fca00078e0006 */
[----:B0-----:R0:W2:Y:S01]  /*2240*/  @!P0 LDG.E.64 R8, desc[UR36][R6.64] ;  /* 0x0000002406088981 */ /* 0x0010a2000c1e1b00 */
[----:B------:R-:W-:-:S03]  /*2250*/  IMAD R33, R33, 0x8, R18 ;  /* 0x0000000821217824 */ /* 0x000fc600078e0212 */
[----:B-----5:R1:W-:Y:S04]  /*2260*/  @!P1 STS.64 [R29+0x18], R10 ;  /* 0x0000180a1d009388 */ /* 0x0203e80000000a00 */
[----:B---3--:R1:W-:Y:S01]  /*2270*/  @!P2 STS.64 [R29+0x20], R12 ;  /* 0x0000200c1d00a388 */ /* 0x0083e20000000a00 */
[----:B0-----:R-:W-:-:S03]  /*2280*/  VIADD R7, R31, 0x4 ;  /* 0x000000041f077836 */ /* 0x001fc60000000000 */
[----:B--2---:R1:W-:Y:S04]  /*2290*/  @!P0 STS.64 [R29+0x8], R8 ;  /* 0x000008081d008388 */ /* 0x0043e80000000a00 */
[----:B----4-:R1:W-:Y:S04]  /*22a0*/  @!P4 STS.64 [R33+0x10], R16 ;  /* 0x000010102100c388 */ /* 0x0103e80000000a00 */
[----:B------:R1:W-:Y:S04]  /*22b0*/  @!P5 STS.64 [R33+0x18], R20 ;  /* 0x000018142100d388 */ /* 0x0003e80000000a00 */
[----:B------:R1:W-:Y:S04]  /*22c0*/  @!P3 STS.64 [R33+0x8], R14 ;  /* 0x0000080e2100b388 */ /* 0x0003e80000000a00 */
[----:B------:R1:W-:Y:S01]  /*22d0*/  @!P6 STS.64 [R33+0x20], R22 ;  /* 0x000020162100e388 */ /* 0x0003e20000000a00 */
[----:B------:R-:W-:-:S13]  /*22e0*/  PLOP3.LUT P0, PT, PT, PT, PT, 0x8, 0x80 ;  /* 0x000000000080781c */ /* 0x000fda0003f0e170 */
.L_x_20:
[----:B------:R-:W-:-:S13]  /*22f0*/  ISETP.NE.OR P0, PT, R7, R5, P0 ;  /* 0x000000050700720c */ /* 0x000fda0000705670 */
[----:B------:R-:W-:Y:S05]  /*2300*/  @!P0 BRA `(.L_x_16) ;  /* 0x0000000000708947 */ /* 0x000fea0003800000 */
.L_x_17:
[----:B01--4-:R-:W-:-:S04]  /*2310*/  IMAD.IADD R17, R2, 0x1, R7 ;  /* 0x0000000102117824 */ /* 0x013fc800078e0207 */
[C---:B------:R-:W-:Y:S01]  /*2320*/  VIADD R4, R17.reuse, 0x1 ;  /* 0x0000000111047836 */ /* 0x040fe20000000000 */
[CC--:B------:R-:W-:Y:S01]  /*2330*/  ISETP.GT.U32.AND P0, PT, R17.reuse, R3.reuse, PT ;  /* 0x000000031100720c */ /* 0x0c0fe20003f04070 */
[C---:B------:R-:W-:Y:S02]  /*2340*/  VIADD R6, R17.reuse, 0x2 ;  /* 0x0000000211067836 */ /* 0x040fe40000000000 */
        /* <DEDUP_REMOVED lines=16> */
[----:B------:R-:W-:Y:S01]  /*2450*/  LEA R17, R17, R18, 0x3 ;  /* 0x0000001211117211 */ /* 0x000fe200078e18ff */
[----:B------:R-:W-:-:S04]  /*2460*/  VIADD R7, R7, 0x4 ;  /* 0x0000000407077836 */ /* 0x000fc80000000000 */
[----:B----4-:R4:W-:Y:S01]  /*2470*/  @!P0 STS.64 [R17+0x8], R8 ;  /* 0x0000080811008388 */ /* 0x0109e20000000a00 */
[----:B------:R-:W-:-:S03]  /*2480*/  ISETP.NE.AND P0, PT, R7, R5, PT ;  /* 0x000000050700720c */ /* 0x000fc60003f05270 */
[----:B-----5:R4:W-:Y:S04]  /*2490*/  @!P1 STS.64 [R17+0x10], R10 ;  /* 0x0000100a11009388 */ /* 0x0209e80000000a00 */
[----:B--2---:R4:W-:Y:S04]  /*24a0*/  @!P2 STS.64 [R17+0x18], R12 ;  /* 0x0000180c1100a388 */ /* 0x0049e80000000a00 */
[----:B---3--:R4:W-:Y:S02]  /*24b0*/  @!P3 STS.64 [R17+0x20], R14 ;  /* 0x0000200e1100b388 */ /* 0x0089e40000000a00 */
[----:B------:R-:W-:Y:S05]  /*24c0*/  @P0 BRA `(.L_x_17) ;  /* 0xfffffffc00900947 */ /* 0x000fea000383ffff */
.L_x_16:
[----:B------:R-:W-:-:S13]  /*24d0*/  ISETP.NE.AND P0, PT, R25, RZ, PT ;  /* 0x000000ff1900720c */ /* 0x000fda0003f05270 */
[----:B------:R-:W-:Y:S05]  /*24e0*/  @!P0 BRA `(.L_x_15) ;  /* 0x0000000000308947 */ /* 0x000fea0003800000 */
[----:B------:R-:W-:-:S05]  /*24f0*/  UMOV UR4, URZ ;  /* 0x000000ff00047c82 */ /* 0x000fca0008000000 */
.L_x_21:
[----:B01--4-:R-:W-:-:S05]  /*2500*/  IMAD.IADD R9, R2, 0x1, R5 ;  /* 0x0000000102097824 */ /* 0x013fca00078e0205 */
[----:B------:R-:W-:-:S13]  /*2510*/  ISETP.GT.U32.AND P0, PT, R9, R3, PT ;  /* 0x000000030900720c */ /* 0x000fda0003f04070 */
[----:B------:R-:W0:Y:S02]  /*2520*/  @!P0 LDC.64 R6, c[0x0][0x380] ;  /* 0x0000e000ff068b82 */ /* 0x000e240000000a00 */
[----:B0-----:R-:W-:-:S06]  /*2530*/  @!P0 IMAD.WIDE.U32 R6, R9, 0x8, R6 ;  /* 0x0000000809068825 */ /* 0x001fcc00078e0006 */
[----:B------:R-:W2:Y:S01]  /*2540*/  @!P0 LDG.E.64 R6, desc[UR36][R6.64] ;  /* 0x0000002406068981 */ /* 0x000ea2000c1e1b00 */
[----:B------:R-:W-:Y:S01]  /*2550*/  @!P0 IMAD R9, R9, 0x8, R18 ;  /* 0x0000000809098824 */ /* 0x000fe200078e0212 */
[----:B------:R-:W-:Y:S01]  /*2560*/  UIADD3 UR4, UPT, UPT, UR4, 0x1, URZ ;  /* 0x0000000104047890 */ /* 0x000fe2000fffe0ff */
[----:B------:R-:W-:-:S03]  /*2570*/  VIADD R5, R5, 0x1 ;  /* 0x0000000105057836 */ /* 0x000fc60000000000 */
[----:B--2---:R2:W-:Y:S02]  /*2580*/  @!P0 STS.64 [R9+0x8], R6 ;  /* 0x0000080609008388 */ /* 0x0045e40000000a00 */
[----:B------:R-:W-:-:S13]  /*2590*/  ISETP.NE.AND P0, PT, R25, UR4, PT ;  /* 0x0000000419007c0c */ /* 0x000fda000bf05270 */
[----:B--2---:R-:W-:Y:S05]  /*25a0*/  @P0 BRA `(.L_x_21) ;  /* 0xfffffffc00d40947 */ /* 0x004fea000383ffff */
.L_x_15:
[----:B------:R-:W2:Y:S01]  /*25b0*/  LDC.64 R42, c[0x0][0x3a8] ;  /* 0x0000ea00ff2a7b82 */ /* 0x000ea20000000a00 */
[----:B------:R-:W1:Y:S02]  /*25c0*/  LDCU UR4, c[0x0][0x370] ;  /* 0x00006e00ff0477ac */ /* 0x000e640008000800 */
[----:B-1----:R-:W-:-:S05]  /*25d0*/  IMAD R22, R0, UR4, RZ ;  /* 0x0000000400167c24 */ /* 0x002fca000f8e02ff */
[----:B------:R-:W-:Y:S01]  /*25e0*/  BAR.SYNC.DEFER_BLOCKING 0x0 ;  /* 0x0000000000007b1d */ /* 0x000fe20000010000 */
[----:B--2---:R-:W-:-:S04]  /*25f0*/  IADD3 R41, P0, PT, R22, R42, RZ ;  /* 0x0000002a16297210 */ /* 0x004fc80007f1e0ff */
[----:B------:R-:W-:-:S04]  /*2600*/  IADD3 R41, P1, PT, R41, -0x1, RZ ;  /* 0xffffffff29297810 */ /* 0x000fc80007f3e0ff */
[----:B------:R-:W-:-:S04]  /*2610*/  IADD3.X R43, PT, PT, RZ, -0x1, R43, P1, P0 ;  /* 0xffffffffff2b7810 */ /* 0x000fc80000fe042b */
[----:B------:R-:W-:-:S13]  /*2620*/  ISETP.NE.U32.AND P0, PT, R43, RZ, PT ;  /* 0x000000ff2b00720c */ /* 0x000fda0003f05070 */
[----:B------:R-:W-:Y:S05]  /*2630*/  @P0 BRA `(.L_x_22) ;  /* 0x0000000000540947 */ /* 0x000fea0003800000 */
[----:B------:R-:W1:Y:S01]  /*2640*/  I2F.U32.RP R0, R22 ;  /* 0x0000001600007306 */ /* 0x000e620000209000 */
[----:B------:R-:W-:Y:S01]  /*2650*/  IMAD.MOV R5, RZ, RZ, -R22 ;  /* 0x000000ffff057224 */ /* 0x000fe200078e0a16 */
[----:B------:R-:W-:Y:S01]  /*2660*/  ISETP.NE.U32.AND P2, PT, R22, RZ, PT ;  /* 0x000000ff1600720c */ /* 0x000fe20003f45070 */
[----:B0-----:R-:W-:-:S05]  /*2670*/  IMAD.MOV.U32 R23, RZ, RZ, RZ ;  /* 0x000000ffff177224 */ /* 0x001fca00078e00ff */
[----:B-1----:R-:W0:Y:S02]  /*2680*/  MUFU.RCP R0, R0 ;  /* 0x0000000000007308 */ /* 0x002e240000001000 */
[----:B0-----:R-:W-:-:S06]  /*2690*/  VIADD R2, R0, 0xffffffe ;  /* 0x0ffffffe00027836 */ /* 0x001fcc0000000000 */
[----:B------:R0:W1:Y:S02]  /*26a0*/  F2I.FTZ.U32.TRUNC.NTZ R3, R2 ;  /* 0x0000000200037305 */ /* 0x000064000021f000 */
[----:B0-----:R-:W-:Y:S02]  /*26b0*/  IMAD.MOV.U32 R2, RZ, RZ, RZ ;  /* 0x000000ffff027224 */ /* 0x001fe400078e00ff */
[----:B-1----:R-:W-:-:S04]  /*26c0*/  IMAD R5, R5, R3, RZ ;  /* 0x0000000305057224 */ /* 0x002fc800078e02ff */
        /* <DEDUP_REMOVED lines=12> */
.L_x_22:
[----:B0-----:R-:W-:Y:S01]  /*2790*/  IMAD.MOV.U32 R23, RZ, RZ, RZ ;  /* 0x000000ffff177224 */ /* 0x001fe200078e00ff */
[----:B------:R-:W-:-:S07]  /*27a0*/  MOV R40, 0x27c0 ;  /* 0x000027c000287802 */ /* 0x000fce0000000f00 */
[----:B----4-:R-:W-:Y:S05]  /*27b0*/  CALL.REL.NOINC `($__internal_0_$__cuda_sm20_div_u64) ;  /* 0x000000a8005c7944 */ /* 0x010fea0003c00000 */
[----:B------:R-:W-:Y:S02]  /*27c0*/  IMAD.MOV.U32 R22, RZ, RZ, R20 ;  /* 0x000000ffff167224 */ /* 0x000fe400078e0014 */
[----:B------:R-:W-:-:S07]  /*27d0*/  IMAD.MOV.U32 R23, RZ, RZ, R21 ;  /* 0x000000ffff177224 */ /* 0x000fce00078e0015 */
.L_x_23:
[----:B------:R-:W0:Y:S01]  /*27e0*/  LDCU.64 UR38, c[0x0][0x3b0] ;  /* 0x00007600ff2677ac */ /* 0x000e220008000a00 */
[----:B------:R-:W-:-:S04]  /*27f0*/  MOV R2, 0x0 ;  /* 0x0000000000027802 */ /* 0x000fc80000000f00 */
[----:B------:R1:W2:Y:S01]  /*2800*/  LDC.64 R6, c[0x4][R2] ;  /* 0x0100000002067b82 */ /* 0x0002a20000000a00 */
[----:B0-----:R-:W-:Y:S02]  /*2810*/  USHF.L.U32 UR40, UR38, 0x3, URZ ;  /* 0x0000000326287899 */ /* 0x001fe400080006ff */
[----:B------:R-:W-:-:S04]  /*2820*/  USHF.L.U64.HI UR38, UR38, 0x3, UR39 ;  /* 0x0000000326267899 */ /* 0x000fc80008010227 */
[----:B------:R-:W-:Y:S02]  /*2830*/  IMAD.U32 R4, RZ, RZ, UR40 ;  /* 0x00000028ff047e24 */ /* 0x000fe4000f8e00ff */
[----:B-1----:R-:W-:-:S07]  /*2840*/  IMAD.U32 R5, RZ, RZ, UR38 ;  /* 0x00000026ff057e24 */ /* 0x002fce000f8e00ff */
[----:B------:R-:W-:-:S07]  /*2850*/  LEPC R20, `(.L_x_24) ;  /* 0x000000001014794e */ /* 0x000fce0000000000 */
[----:B--2-4-:R-:W-:Y:S05]  /*2860*/  CALL.ABS.NOINC R6 ;  /* 0x0000000006007343 */ /* 0x014fea0003c00000 */
.L_x_24:
[----:B------:R-:W0:Y:S01]  /*2870*/  LDC.64 R2, c[0x4][R2] ;  /* 0x0100000002027b82 */ /* 0x000e220000000a00 */
[----:B------:R-:W-:Y:S02]  /*2880*/  IMAD.MOV.U32 R16, RZ, RZ, R4 ;  /* 0x000000ffff107224 */ /* 0x000fe400078e0004 */
[----:B------:R-:W-:Y:S02]  /*2890*/  IMAD.MOV.U32 R17, RZ, RZ, R5 ;  /* 0x000000ffff117224 */ /* 0x000fe400078e0005 */
[----:B------:R-:W-:Y:S02]  /*28a0*/  IMAD.U32 R4, RZ, RZ, UR40 ;  /* 0x00000028ff047e24 */ /* 0x000fe4000f8e00ff */
[----:B------:R-:W-:-:S07]  /*28b0*/  IMAD.U32 R5, RZ, RZ, UR38 ;  /* 0x00000026ff057e24 */ /* 0x000fce000f8e00ff */
[----:B------:R-:W-:-:S07]  /*28c0*/  LEPC R20, `(.L_x_25) ;  /* 0x000000001014794e */ /* 0x000fce0000000000 */
[----:B0-----:R-:W-:Y:S05]  /*28d0*/  CALL.ABS.NOINC R2 ;  /* 0x0000000002007343 */ /* 0x001fea0003c00000 */
.L_x_25:
[----:B------:R-:W0:Y:S01]  /*28e0*/  LDC.64 R6, c[0x0][0x390] ;  /* 0x0000e400ff067b82 */ /* 0x000e220000000a00 */
[----:B------:R-:W1:Y:S01]  /*28f0*/  LDCU.64 UR4, c[0x0][0x3a8] ;  /* 0x00007500ff0477ac */ /* 0x000e620008000a00 */
[----:B------:R-:W-:-:S06]  /*2900*/  IMAD R3, R23, R24, RZ ;  /* 0x0000001817037224 */ /* 0x000fcc00078e02ff */
[----:B------:R-:W2:Y:S01]  /*2910*/  LDC.64 R14, c[0x0][0x3b0] ;  /* 0x0000ec00ff0e7b82 */ /* 0x000ea20000000a00 */
[----:B0-----:R-:W5:Y:S01]  /*2920*/  LDG.E.64 R6, desc[UR36][R6.64] ;  /* 0x0000002406067981 */ /* 0x001f62000c1e1b00 */
[C---:B------:R-:W-:Y:S01]  /*2930*/  IMAD.WIDE.U32 R24, R22.reuse, R24, RZ ;  /* 0x0000001816187225 */ /* 0x040fe200078e00ff */
[----:B------:R-:W-:Y:S03]  /*2940*/  BSSY.RECONVERGENT B0, `(.L_x_26) ;  /* 0x0000949000007945 */ /* 0x000fe60003800200 */
[----:B------:R-:W-:Y:S01]  /*2950*/  IMAD.IADD R12, R25, 0x1, R3 ;  /* 0x00000001190c7824 */ /* 0x000fe200078e0203 */
[----:B------:R-:W-:-:S05]  /*2960*/  IADD3 R10, P0, PT, R22, R24, RZ ;  /* 0x00000018160a7210 */ /* 0x000fca0007f1e0ff */
[----:B------:R-:W-:Y:S01]  /*2970*/  IMAD.X R0, R23, 0x1, R12, P0 ;  /* 0x0000000117007824 */ /* 0x000fe200000e060c */
[----:B-1----:R-:W-:-:S04]  /*2980*/  ISETP.LT.U32.AND P0, PT, R10, UR4, PT ;  /* 0x000000040a007c0c */ /* 0x002fc8000bf01070 */
[----:B------:R-:W-:-:S04]  /*2990*/  ISETP.LT.U32.AND.EX P0, PT, R0, UR5, PT, P0 ;  /* 0x0000000500007c0c */ /* 0x000fc8000bf01100 */
[----:B------:R-:W-:Y:S02]  /*29a0*/  SEL R10, R10, UR4, P0 ;  /* 0x000000040a0a7c07 */ /* 0x000fe40008000000 */
[----:B------:R-:W-:Y:S02]  /*29b0*/  SEL R0, R0, UR5, P0 ;  /* 0x0000000500007c07 */ /* 0x000fe40008000000 */
[----:B------:R-:W-:-:S04]  /*29c0*/  ISETP.GT.U32.AND P0, PT, R10, R24, PT ;  /* 0x000000180a00720c */ /* 0x000fc80003f04070 */
[----:B------:R-:W-:-:S13]  /*29d0*/  ISETP.GT.U32.AND.EX P0, PT, R0, R12, PT, P0 ;  /* 0x0000000c0000720c */ /* 0x000fda0003f04100 */
[----:B--2---:R-:W-:Y:S05]  /*29e0*/  @!P0 BRA `(.L_x_27) ;  /* 0x0000009000f88947 */ /* 0x004fea0003800000 */
[----:B------:R-:W-:Y:S01]  /*29f0*/  IMAD.MOV.U32 R8, RZ, RZ, -0x1 ;  /* 0xffffffffff087424 */ /* 0x000fe200078e00ff */
[----:B------:R-:W-:Y:S01]  /*2a00*/  IADD3 R2, P1, PT, R16, UR40, RZ ;  /* 0x0000002810027c10 */ /* 0x000fe2000ff3e0ff */
[----:B------:R-:W-:Y:S02]  /*2a10*/  IMAD.MOV.U32 R9, RZ, RZ, -0x1 ;  /* 0xffffffffff097424 */ /* 0x000fe400078e00ff */
[----:B------:R-:W-:Y:S01]  /*2a20*/  IMAD.MOV.U32 R11, RZ, RZ, R24 ;  /* 0x000000ffff0b7224 */ /* 0x000fe200078e0018 */
[----:B------:R-:W-:Y:S01]  /*2a30*/  IADD3.X R3, PT, PT, R17, UR38, RZ, P1, !PT ;  /* 0x0000002611037c10 */ /* 0x000fe20008ffe4ff */
[----:B------:R-:W-:-:S04]  /*2a40*/  IMAD.WIDE.U32 R8, R14, 0x1, R8 ;  /* 0x000000010e087825 */ /* 0x000fc800078e0008 */
[----:B------:R-:W-:Y:S01]  /*2a50*/  IMAD.IADD R13, R9, 0x1, R15 ;  /* 0x00000001090d7824 */ /* 0x000fe200078e020f */
[----:B------:R-:W-:-:S04]  /*2a60*/  ISETP.GE.U32.AND P0, PT, R8, 0x1, PT ;  /* 0x000000010800780c */ /* 0x000fc80003f06070 */
[----:B------:R-:W-:-:S13]  /*2a70*/  ISETP.GE.AND.EX P0, PT, R13, RZ, PT, P0 ;  /* 0x000000ff0d00720c */ /* 0x000fda0003f06300 */
[----:B------:R-:W-:Y:S05]  /*2a80*/  @!P0 BRA `(.L_x_28) ;  /* 0x0000004800e08947 */ /* 0x000fea0003800000 */
[C---:B------:R-:W-:Y:S01]  /*2a90*/  VIADD R24, R14.reuse, 0x7 ;  /* 0x000000070e187836 */ /* 0x040fe20000000000 */
[C---:B------:R-:W-:Y:S01]  /*2aa0*/  IADD3 R32, P0, PT, R14.reuse, -0x2, RZ ;  /* 0xfffffffe0e207810 */ /* 0x040fe20007f1e0ff */
[C---:B------:R-:W-:Y:S01]  /*2ab0*/  VIADD R47, R14.reuse, 0x3 ;  /* 0x000000030e2f7836 */ /* 0x040fe20000000000 */
[C---:B------:R-:W-:Y:S01]  /*2ac0*/  LOP3.LUT R48, R14.reuse, 0x3, RZ, 0xc0, !PT ;  /* 0x000000030e307812 */ /* 0x040fe200078ec0ff */
[----:B------:R-:W-:Y:S01]  /*2ad0*/  IMAD R33, R14, 0x8, R19 ;  /* 0x000000080e217824 */ /* 0x000fe200078e0213 */
[----:B------:R-:W-:Y:S02]  /*2ae0*/  LOP3.LUT R49, R24, 0xffff, RZ, 0xc0, !PT ;  /* 0x0000ffff18317812 */ /* 0x000fe400078ec0ff */
[C---:B------:R-:W-:Y:S01]  /*2af0*/  LOP3.LUT R46, R14.reuse, 0xf, RZ, 0xc0, !PT ;  /* 0x0000000f0e2e7812 */ /* 0x040fe200078ec0ff */
[----:B------:R-:W-:Y:S01]  /*2b00*/  VIADD R25, R33, 0xfffffff0 ;  /* 0xfffffff021197836 */ /* 0x000fe20000000000 */
[----:B------:R-:W-:Y:S02]  /*2b10*/  LOP3.LUT R29, R49, 0x7, RZ, 0xc0, !PT ;  /* 0x00000007311d7812 */ /* 0x000fe400078ec0ff */
[----:B------:R-:W-:-:S02]  /*2b20*/  LOP3.LUT R45, R14, 0x7, RZ, 0xc0, !PT ;  /* 0x000000070e2d7812 */ /* 0x000fc400078ec0ff */
[----:B------:R-:W-:Y:S02]  /*2b30*/  IADD3 R29, P1, PT, R29, -0x1, RZ ;  /* 0xffffffff1d1d7810 */ /* 0x000fe40007f3e0ff */
[C---:B------:R-:W-:Y:S02]  /*2b40*/  LOP3.LUT R31, R14.reuse, 0xfffffffc, RZ, 0xc0, !PT ;  /* 0xfffffffc0e1f7812 */ /* 0x040fe400078ec0ff */
[----:B------:R-:W-:Y:S01]  /*2b50*/  LOP3.LUT R30, R14, 0xfffffff0, RZ, 0xc0, !PT ;  /* 0xfffffff00e1e7812 */ /* 0x000fe200078ec0ff */
[----:B------:R-:W-:Y:S01]  /*2b60*/  IMAD.X R42, RZ, RZ, -0x1, P1 ;  /* 0xffffffffff2a7424 */ /* 0x000fe200008e06ff */
[----:B------:R-:W-:Y:S02]  /*2b70*/  IADD3.X R28, PT, PT, R15, -0x1, RZ, P0, !PT ;  /* 0xffffffff0f1c7810 */ /* 0x000fe400007fe4ff */
[----:B------:R-:W-:Y:S02]  /*2b80*/  LOP3.LUT R27, R8, 0xfffffff8, RZ, 0xc0, !PT ;  /* 0xfffffff8081b7812 */ /* 0x000fe400078ec0ff */
[----:B------:R-:W-:-:S02]  /*2b90*/  LOP3.LUT R26, R13, 0x7fffffff, RZ, 0xc0, !PT ;  /* 0x7fffffff0d1a7812 */ /* 0x000fc400078ec0ff */
[----:B------:R-:W-:-:S07]  /*2ba0*/  LOP3.LUT R44, R47, 0x3, RZ, 0xc0, !PT ;  /* 0x000000032f2c7812 */ /* 0x000fce00078ec0ff */
.L_x_96:
[----:B0-----:R-:W0:Y:S02]  /*2bb0*/  LDCU.64 UR4, c[0x0][0x3b0] ;  /* 0x00007600ff0477ac */ /* 0x001e240008000a00 */
[----:B0-----:R-:W-:-:S04]  /*2bc0*/  UISETP.NE.U32.AND UP0, UPT, UR4, URZ, UPT ;  /* 0x000000ff0400728c */ /* 0x001fc8000bf05070 */
[----:B------:R-:W-:-:S09]  /*2bd0*/  UISETP.NE.AND.EX UP0, UPT, UR5, URZ, UPT, UP0 ;  /* 0x000000ff0500728c */ /* 0x000fd2000bf05300 */
[----:B-12---:R-:W-:Y:S05]  /*2be0*/  BRA.U !UP0, `(.L_x_29) ;  /* 0x0000001d08247547 */ /* 0x006fea000b800000 */
[----:B------:R-:W-:Y:S02]  /*2bf0*/  ISETP.GE.U32.AND P0, PT, R8, 0x3, PT ;  /* 0x000000030800780c */ /* 0x000fe40003f06070 */
[----:B------:R-:W-:Y:S02]  /*2c00*/  CS2R R34, SRZ ;  /* 0x0000000000227805 */ /* 0x000fe4000001ff00 */
[----:B------:R-:W-:Y:S01]  /*2c10*/  IADD3 R18, P1, PT, R16, 0x10, RZ ;  /* 0x0000001010127810 */ /* 0x000fe20007f3e0ff */
[----:B------:R-:W-:Y:S01]  /*2c20*/  IMAD.MOV.U32 R36, RZ, RZ, R11 ;  /* 0x000000ffff247224 */ /* 0x000fe200078e000b */
[----:B------:R-:W-:Y:S01]  /*2c30*/  ISETP.GE.U32.AND.EX P0, PT, R13, RZ, PT, P0 ;  /* 0x000000ff0d00720c */ /* 0x000fe20003f06100 */
[----:B------:R-:W-:Y:S02]  /*2c40*/  IMAD.MOV.U32 R43, RZ, RZ, R12 ;  /* 0x000000ffff2b7224 */ /* 0x000fe400078e000c */
[----:B------:R-:W-:-:S10]  /*2c50*/  IMAD.X R19, RZ, RZ, R17, P1 ;  /* 0x000000ffff137224 */ /* 0x000fd400008e0611 */
[----:B------:R-:W-:Y:S05]  /*2c60*/  @!P0 BRA `(.L_x_30) ;  /* 0x0000001000288947 */ /* 0x000fea0003800000 */
[----:B------:R-:W0:Y:S01]  /*2c70*/  LDCU UR4, c[0x0][0x3b4] ;  /* 0x00007680ff0477ac */ /* 0x000e220008000800 */
[----:B------:R-:W-:Y:S01]  /*2c80*/  BSSY.RECONVERGENT B1, `(.L_x_31) ;  /* 0x0000105000017945 */ /* 0x000fe20003800200 */
[----:B------:R-:W-:Y:S02]  /*2c90*/  IMAD.MOV.U32 R34, RZ, RZ, R25 ;  /* 0x000000ffff227224 */ /* 0x000fe400078e0019 */
[----:B------:R-:W-:Y:S02]  /*2ca0*/  IMAD.MOV.U32 R35, RZ, RZ, R31 ;  /* 0x000000ffff237224 */ /* 0x000fe400078e001f */
[----:B0-----:R-:W-:-:S07]  /*2cb0*/  IMAD.U32 R37, RZ, RZ, UR4 ;  /* 0x00000004ff257e24 */ /* 0x001fce000f8e00ff */
.L_x_56:
[----:B------:R-:W0:Y:S01]  /*2cc0*/  LDS.64 R22, [R34+0x8] ;  /* 0x0000080022167984 */ /* 0x000e220000000a00 */
[----:B------:R-:W-:Y:S01]  /*2cd0*/  IADD3 R35, P0, PT, R35, -0x4, RZ ;  /* 0xfffffffc23237810 */ /* 0x000fe20007f1e0ff */
[----:B------:R-:W-:Y:S03]  /*2ce0*/  BSSY.RECONVERGENT B2, `(.L_x_32) ;  /* 0x0000020000027945 */ /* 0x000fe60003800200 */
[----:B------:R-:W-:Y:S02]  /*2cf0*/  IADD3.X R37, PT, PT, R37, -0x1, RZ, P0, !PT ;  /* 0xffffffff25257810 */ /* 0x000fe400007fe4ff */
[----:B------:R-:W-:-:S04]  /*2d00*/  ISETP.NE.U32.AND P0, PT, R35, RZ, PT ;  /* 0x000000ff2300720c */ /* 0x000fc80003f05070 */
[----:B------:R-:W-:Y:S02]  /*2d10*/  ISETP.NE.AND.EX P0, PT, R37, RZ, PT, P0 ;  /* 0x000000ff2500720c */ /* 0x000fe40003f05300 */
[----:B0-----:R-:W-:-:S04]  /*2d20*/  LOP3.LUT R14, R43, R23, RZ, 0xfc, !PT ;  /* 0x000000172b0e7212 */ /* 0x001fc800078efcff */
[----:B------:R-:W-:-:S13]  /*2d30*/  ISETP.NE.U32.AND P1, PT, R14, RZ, PT ;  /* 0x000000ff0e00720c */ /* 0x000fda0003f25070 */
[----:B------:R-:W-:Y:S05]  /*2d40*/  @P1 BRA `(.L_x_33) ;  /* 0x0000000000501947 */ /* 0x000fea0003800000 */
[----:B------:R-:W0:Y:S01]  /*2d50*/  I2F.U32.RP R20, R22 ;  /* 0x0000001600147306 */ /* 0x000e220000209000 */
[----:B------:R-:W-:Y:S01]  /*2d60*/  IMAD.MOV R21, RZ, RZ, -R22 ;  /* 0x000000ffff157224 */ /* 0x000fe200078e0a16 */
[----:B------:R-:W-:-:S06]  /*2d70*/  ISETP.NE.U32.AND P3, PT, R22, RZ, PT ;  /* 0x000000ff1600720c */ /* 0x000fcc0003f65070 */
[----:B0-----:R-:W0:Y:S02]  /*2d80*/  MUFU.RCP R20, R20 ;  /* 0x0000001400147308 */ /* 0x001e240000001000 */
        /* <DEDUP_REMOVED lines=11> */
[----:B------:R-:W-:Y:S01]  /*2e40*/  ISETP.GE.U32.AND P2, PT, R15, R22, PT ;  /* 0x000000160f00720c */ /* 0x000fe20003f46070 */
[----:B------:R-:W-:-:S12]  /*2e50*/  IMAD.MOV.U32 R15, RZ, RZ, RZ ;  /* 0x000000ffff0f7224 */ /* 0x000fd800078e00ff */
[----:B------:R-:W-:Y:S01]  /*2e60*/  @P2 VIADD R14, R14, 0x1 ;  /* 0x000000010e0e2836 */ /* 0x000fe20000000000 */
[----:B------:R-:W-:Y:S01]  /*2e70*/  @!P3 LOP3.LUT R14, RZ, R22, RZ, 0x33, !PT ;  /* 0x00000016ff0eb212 */ /* 0x000fe200078e33ff */
[----:B------:R-:W-:Y:S06]  /*2e80*/  BRA `(.L_x_34) ;  /* 0x0000000000147947 */ /* 0x000fec0003800000 */
.L_x_33:
[----:B------:R-:W-:Y:S01]  /*2e90*/  IMAD.MOV.U32 R41, RZ, RZ, R36 ;  /* 0x000000ffff297224 */ /* 0x000fe200078e0024 */
[----:B------:R-:W-:-:S07]  /*2ea0*/  MOV R40, 0x2ec0 ;  /* 0x00002ec000287802 */ /* 0x000fce0000000f00 */
[----:B-----5:R-:W-:Y:S05]  /*2eb0*/  CALL.REL.NOINC `($__internal_0_$__cuda_sm20_div_u64) ;  /* 0x000000a0009c7944 */ /* 0x020fea0003c00000 */
[----:B------:R-:W-:Y:S02]  /*2ec0*/  IMAD.MOV.U32 R14, RZ, RZ, R20 ;  /* 0x000000ffff0e7224 */ /* 0x000fe400078e0014 */
[----:B------:R-:W-:-:S07]  /*2ed0*/  IMAD.MOV.U32 R15, RZ, RZ, R21 ;  /* 0x000000ffff0f7224 */ /* 0x000fce00078e0015 */
.L_x_34:
[----:B------:R-:W-:Y:S05]  /*2ee0*/  BSYNC.RECONVERGENT B2 ;  /* 0x0000000000027941 */ /* 0x000fea0003800200 */
.L_x_32:
[----:B------:R-:W-:Y:S01]  /*2ef0*/  ST.E.64 desc[UR36][R18.64+-0x10], R14 ;  /* 0xfffff00e12007985 */ /* 0x000fe2000c101b24 */
[----:B------:R-:W-:Y:S03]  /*2f00*/  BSSY.RECONVERGENT B2, `(.L_x_35) ;  /* 0x000001d000027945 */ /* 0x000fe60003800200 */
[----:B------:R-:W0:Y:S02]  /*2f10*/  LDS.64 R22, [R34+0x8] ;  /* 0x0000080022167984 */ /* 0x000e240000000a00 */
[----:B0-----:R-:W-:-:S04]  /*2f20*/  LOP3.LUT R20, R43, R23, RZ, 0xfc, !PT ;  /* 0x000000172b147212 */ /* 0x001fc800078efcff */
[----:B------:R-:W-:-:S13]  /*2f30*/  ISETP.NE.U32.AND P1, PT, R20, RZ, PT ;  /* 0x000000ff1400720c */ /* 0x000fda0003f25070 */
[----:B------:R-:W-:Y:S05]  /*2f40*/  @P1 BRA `(.L_x_36) ;  /* 0x00000000004c1947 */ /* 0x000fea0003800000 */
[----:B------:R-:W0:Y:S01]  /*2f50*/  I2F.U32.RP R20, R22 ;  /* 0x0000001600147306 */ /* 0x000e220000209000 */
[----:B------:R-:W-:Y:S01]  /*2f60*/  IADD3 R21, PT, PT, RZ, -R22, RZ ;  /* 0x80000016ff157210 */ /* 0x000fe20007ffe0ff */
[----:B------:R-:W-:Y:S01]  /*2f70*/  IMAD.MOV.U32 R39, RZ, RZ, RZ ;  /* 0x000000ffff277224 */ /* 0x000fe200078e00ff */
[----:B------:R-:W-:-:S05]  /*2f80*/  ISETP.NE.U32.AND P2, PT, R22, RZ, PT ;  /* 0x000000ff1600720c */ /* 0x000fca0003f45070 */
        /* <DEDUP_REMOVED lines=10> */
[----:B------:R-:W-:-:S05]  /*3030*/  @P1 IMAD.IADD R38, R38, 0x1, -R22 ;  /* 0x0000000126261824 */ /* 0x000fca00078e0a16 */
[----:B------:R-:W-:-:S13]  /*3040*/  ISETP.GE.U32.AND P1, PT, R38, R22, PT ;  /* 0x000000162600720c */ /* 0x000fda0003f26070 */
[----:B------:R-:W-:Y:S01]  /*3050*/  @P1 IMAD.IADD R38, R38, 0x1, -R22 ;  /* 0x0000000126261824 */ /* 0x000fe200078e0a16 */
[----:B------:R-:W-:Y:S01]  /*3060*/  @!P2 LOP3.LUT R38, RZ, R22, RZ, 0x33, !PT ;  /* 0x00000016ff26a212 */ /* 0x000fe200078e33ff */
[----:B------:R-:W-:Y:S06]  /*3070*/  BRA `(.L_x_37) ;  /* 0x0000000000147947 */ /* 0x000fec0003800000 */
.L_x_36:
[----:B------:R-:W-:Y:S01]  /*3080*/  IMAD.MOV.U32 R39, RZ, RZ, R43 ;  /* 0x000000ffff277224 */ /* 0x000fe200078e002b */
[----:B------:R-:W-:-:S07]  /*3090*/  MOV R38, 0x30b0 ;  /* 0x000030b000267802 */ /* 0x000fce0000000f00 */
[----:B-----5:R-:W-:Y:S05]  /*30a0*/  CALL.REL.NOINC `($__internal_1_$__cuda_sm20_rem_u64) ;  /* 0x000000a400307944 */ /* 0x020fea0003c00000 */
[----:B------:R-:W-:Y:S02]  /*30b0*/  IMAD.MOV.U32 R38, RZ, RZ, R36 ;  /* 0x000000ffff267224 */ /* 0x000fe400078e0024 */
[----:B------:R-:W-:-:S07]  /*30c0*/  IMAD.MOV.U32 R39, RZ, RZ, R43 ;  /* 0x000000ffff277224 */ /* 0x000fce00078e002b */
.L_x_37:
[----:B------:R-:W-:Y:S05]  /*30d0*/  BSYNC.RECONVERGENT B2 ;  /* 0x0000000000027941 */ /* 0x000fea0003800200 */
.L_x_35:
[----:B------:R-:W0:Y:S01]  /*30e0*/  LDS.64 R22, [R34] ;  /* 0x0000000022167984 */ /* 0x000e220000000a00 */
[----:B------:R-:W-:Y:S01]  /*30f0*/  BSSY.RECONVERGENT B2, `(.L_x_38) ;  /* 0x000001e000027945 */ /* 0x000fe20003800200 */
        /* <DEDUP_REMOVED lines=23> */
.L_x_39:
[----:B------:R-:W-:Y:S01]  /*3270*/  IMAD.MOV.U32 R41, RZ, RZ, R38 ;  /* 0x000000ffff297224 */ /* 0x000fe200078e0026 */
[----:B------:R-:W-:Y:S01]  /*3280*/  MOV R40, 0x32b0 ;  /* 0x000032b000287802 */ /* 0x000fe20000000f00 */
[----:B------:R-:W-:-:S07]  /*3290*/  IMAD.MOV.U32 R43, RZ, RZ, R39 ;  /* 0x000000ffff2b7224 */ /* 0x000fce00078e0027 */
[----:B-----5:R-:W-:Y:S05]  /*32a0*/  CALL.REL.NOINC `($__internal_0_$__cuda_sm20_div_u64) ;  /* 0x0000009c00a07944 */ /* 0x020fea0003c00000 */
[----:B------:R-:W-:Y:S02]  /*32b0*/  IMAD.MOV.U32 R14, RZ, RZ, R20 ;  /* 0x000000ffff0e7224 */ /* 0x000fe400078e0014 */
[----:B------:R-:W-:-:S07]  /*32c0*/  IMAD.MOV.U32 R15, RZ, RZ, R21 ;  /* 0x000000ffff0f7224 */ /* 0x000fce00078e0015 */
.L_x_40:
[----:B------:R-:W-:Y:S05]  /*32d0*/  BSYNC.RECONVERGENT B2 ;  /* 0x0000000000027941 */ /* 0x000fea0003800200 */
.L_x_38:
[----:B------:R-:W-:Y:S01]  /*32e0*/  ST.E.64 desc[UR36][R18.64+-0x8], R14 ;  /* 0xfffff80e12007985 */ /* 0x000fe2000c101b24 */
[----:B------:R-:W-:Y:S03]  /*32f0*/  BSSY.RECONVERGENT B2, `(.L_x_41) ;  /* 0x000001d000027945 */ /* 0x000fe60003800200 */
[----:B------:R-:W0:Y:S02]  /*3300*/  LDS.64 R22, [R34] ;  /* 0x0000000022167984 */ /* 0x000e240000000a00 */
[----:B0-----:R-:W-:-:S04]  /*3310*/  LOP3.LUT R20, R39, R23, RZ, 0xfc, !PT ;  /* 0x0000001727147212 */ /* 0x001fc800078efcff */
[----:B------:R-:W-:-:S13]  /*3320*/  ISETP.NE.U32.AND P1, PT, R20, RZ, PT ;  /* 0x000000ff1400720c */ /* 0x000fda0003f25070 */
[----:B------:R-:W-:Y:S05]  /*3330*/  @P1 BRA `(.L_x_42) ;  /* 0x00000000004c1947 */ /* 0x000fea0003800000 */
[----:B------:R-:W0:Y:S01]  /*3340*/  I2F.U32.RP R20, R22 ;  /* 0x0000001600147306 */ /* 0x000e220000209000 */
[----:B------:R-:W-:Y:S01]  /*3350*/  IMAD.MOV R21, RZ, RZ, -R22 ;  /* 0x000000ffff157224 */ /* 0x000fe200078e0a16 */
[----:B------:R-:W-:Y:S01]  /*3360*/  ISETP.NE.U32.AND P2, PT, R22, RZ, PT ;  /* 0x000000ff1600720c */ /* 0x000fe20003f45070 */
[----:B------:R-:W-:-:S05]  /*3370*/  IMAD.MOV.U32 R39, RZ, RZ, RZ ;  /* 0x000000ffff277224 */ /* 0x000fca00078e00ff */
        /* <DEDUP_REMOVED lines=15> */
.L_x_42:
[----:B------:R-:W-:Y:S01]  /*3470*/  IMAD.MOV.U32 R36, RZ, RZ, R38 ;  /* 0x000000ffff247224 */ /* 0x000fe200078e0026 */
[----:B------:R-:W-:-:S07]  /*3480*/  MOV R38, 0x34a0 ;  /* 0x000034a000267802 */ /* 0x000fce0000000f00 */
[----:B-----5:R-:W-:Y:S05]  /*3490*/  CALL.REL.NOINC `($__internal_1_$__cuda_sm20_rem_u64) ;  /* 0x000000a000347944 */ /* 0x020fea0003c00000 */
[----:B------:R-:W-:Y:S02]  /*34a0*/  IMAD.MOV.U32 R38, RZ, RZ, R36 ;  /* 0x000000ffff267224 */ /* 0x000fe400078e0024 */
[----:B------:R-:W-:-:S07]  /*34b0*/  IMAD.MOV.U32 R39, RZ, RZ, R43 ;  /* 0x000000ffff277224 */ /* 0x000fce00078e002b */
.L_x_43:
[----:B------:R-:W-:Y:S05]  /*34c0*/  BSYNC.RECONVERGENT B2 ;  /* 0x0000000000027941 */ /* 0x000fea0003800200 */
.L_x_41:
[----:B------:R-:W0:Y:S01]  /*34d0*/  LDS.64 R22, [R34+-0x8] ;  /* 0xfffff80022167984 */ /* 0x000e220000000a00 */
        /* <DEDUP_REMOVED lines=24> */
.L_x_45:
[----:B------:R-:W-:Y:S01]  /*3660*/  IMAD.MOV.U32 R41, RZ, RZ, R38 ;  /* 0x000000ffff297224 */ /* 0x000fe200078e0026 */
[----:B------:R-:W-:Y:S01]  /*3670*/  MOV R40, 0x36a0 ;  /* 0x000036a000287802 */ /* 0x000fe20000000f00 */
[----:B------:R-:W-:-:S07]  /*3680*/  IMAD.MOV.U32 R43, RZ, RZ, R39 ;  /* 0x000000ffff2b7224 */ /* 0x000fce00078e0027 */
[----:B-----5:R-:W-:Y:S05]  /*3690*/  CALL.REL.NOINC `($__internal_0_$__cuda_sm20_div_u64) ;  /* 0x0000009800a47944 */ /* 0x020fea0003c00000 */
[----:B------:R-:W-:Y:S02]  /*36a0*/  IMAD.MOV.U32 R14, RZ, RZ, R20 ;  /* 0x000000ffff0e7224 */ /* 0x000fe400078e0014 */
[----:B------:R-:W-:-:S07]  /*36b0*/  IMAD.MOV.U32 R15, RZ, RZ, R21 ;  /* 0x000000ffff0f7224 */ /* 0x000fce00078e0015 */
.L_x_46:
[----:B------:R-:W-:Y:S05]  /*36c0*/  BSYNC.RECONVERGENT B2 ;  /* 0x0000000000027941 */ /* 0x000fea0003800200 */
.L_x_44:
[----:B------:R-:W-:Y:S01]  /*36d0*/  ST.E.64 desc[UR36][R18.64], R14 ;  /* 0x0000000e12007985 */ /* 0x000fe2000c101b24 */
[----:B------:R-:W-:Y:S03]  /*36e0*/  BSSY.RECONVERGENT B2, `(.L_x_47) ;  /* 0x000001d000027945 */ /* 0x000fe60003800200 */
[----:B------:R-:W0:Y:S02]  /*36f0*/  LDS.64 R22, [R34+-0x8] ;  /* 0xfffff80022167984 */ /* 0x000e240000000a00 */
        /* <DEDUP_REMOVED lines=22> */
.L_x_48:
[----:B------:R-:W-:Y:S01]  /*3860*/  IMAD.MOV.U32 R36, RZ, RZ, R38 ;  /* 0x000000ffff247224 */ /* 0x000fe200078e0026 */
[----:B------:R-:W-:-:S07]  /*3870*/  MOV R38, 0x3890 ;  /* 0x0000389000267802 */ /* 0x000fce0000000f00 */
[----:B-----5:R-:W-:Y:S05]  /*3880*/  CALL.REL.NOINC `($__internal_1_$__cuda_sm20_rem_u64) ;  /* 0x0000009c00387944 */ /* 0x020fea0003c00000 */
[----:B------:R-:W-:Y:S01]  /*3890*/  IMAD.MOV.U32 R38, RZ, RZ, R36 ;  /* 0x000000ffff267224 */ /* 0x000fe200078e0024 */
[----:B------:R-:W-:-:S07]  /*38a0*/  MOV R39, R43 ;  /* 0x0000002b00277202 */ /* 0x000fce0000000f00 */
.L_x_49:
[----:B------:R-:W-:Y:S05]  /*38b0*/  BSYNC.RECONVERGENT B2 ;  /* 0x0000000000027941 */ /* 0x000fea0003800200 */
.L_x_47:
        /* <DEDUP_REMOVED lines=25> */
.L_x_51:
[----:B------:R-:W-:Y:S01]  /*3a50*/  IMAD.MOV.U32 R41, RZ, RZ, R38 ;  /* 0x000000ffff297224 */ /* 0x000fe200078e0026 */
[----:B------:R-:W-:Y:S01]  /*3a60*/  MOV R40, 0x3a90 ;  /* 0x00003a9000287802 */ /* 0x000fe20000000f00 */
[----:B------:R-:W-:-:S07]  /*3a70*/  IMAD.MOV.U32 R43, RZ, RZ, R39 ;  /* 0x000000ffff2b7224 */ /* 0x000fce00078e0027 */
[----:B-----5:R-:W-:Y:S05]  /*3a80*/  CALL.REL.NOINC `($__internal_0_$__cuda_sm20_div_u64) ;  /* 0x0000009400a87944 */ /* 0x020fea0003c00000 */
[----:B------:R-:W-:Y:S02]  /*3a90*/  IMAD.MOV.U32 R14, RZ, RZ, R20 ;  /* 0x000000ffff0e7224 */ /* 0x000fe400078e0014 */
[----:B------:R-:W-:-:S07]  /*3aa0*/  IMAD.MOV.U32 R15, RZ, RZ, R21 ;  /* 0x000000ffff0f7224 */ /* 0x000fce00078e0015 */
.L_x_52:
[----:B------:R-:W-:Y:S05]  /*3ab0*/  BSYNC.RECONVERGENT B2 ;  /* 0x0000000000027941 */ /* 0x000fea0003800200 */
.L_x_50:
        /* <DEDUP_REMOVED lines=25> */
.L_x_54:
[----:B------:R-:W-:Y:S01]  /*3c50*/  IMAD.MOV.U32 R36, RZ, RZ, R38 ;  /* 0x000000ffff247224 */ /* 0x000fe200078e0026 */
[----:B------:R-:W-:-:S07]  /*3c60*/  MOV R38, 0x3c80 ;  /* 0x00003c8000267802 */ /* 0x000fce0000000f00 */
[----:B-----5:R-:W-:Y:S05]  /*3c70*/  CALL.REL.NOINC `($__internal_1_$__cuda_sm20_rem_u64) ;  /* 0x00000098003c7944 */ /* 0x020fea0003c00000 */
.L_x_55:
[----:B------:R-:W-:Y:S05]  /*3c80*/  BSYNC.RECONVERGENT B2 ;  /* 0x0000000000027941 */ /* 0x000fea0003800200 */
.L_x_53:
[----:B------:R-:W-:Y:S01]  /*3c90*/  IADD3 R18, P1, PT, R18, 0x20, RZ ;  /* 0x0000002012127810 */ /* 0x000fe20007f3e0ff */
[----:B------:R-:W-:-:S04]  /*3ca0*/  VIADD R34, R34, 0xffffffe0 ;  /* 0xffffffe022227836 */ /* 0x000fc80000000000 */
[----:B------:R-:W-:Y:S01]  /*3cb0*/  IMAD.X R19, RZ, RZ, R19, P1 ;  /* 0x000000ffff137224 */ /* 0x000fe200008e0613 */
[----:B------:R-:W-:Y:S07]  /*3cc0*/  @P0 BRA `(.L_x_56) ;  /* 0xffffffec00fc0947 */ /* 0x000fee000383ffff */
[----:B------:R-:W-:Y:S05]  /*3cd0*/  BSYNC.RECONVERGENT B1 ;  /* 0x0000000000017941 */ /* 0x000fea0003800200 */
.L_x_31:
[----:B------:R-:W0:Y:S01]  /*3ce0*/  LDCU UR4, c[0x0][0x3b4] ;  /* 0x00007680ff0477ac */ /* 0x000e220008000800 */
[----:B------:R-:W-:Y:S02]  /*3cf0*/  IMAD.MOV.U32 R35, RZ, RZ, R31 ;  /* 0x000000ffff237224 */ /* 0x000fe400078e001f */
[----:B0-----:R-:W-:-:S07]  /*3d00*/  IMAD.U32 R34, RZ, RZ, UR4 ;  /* 0x00000004ff227e24 */ /* 0x001fce000f8e00ff */
.L_x_30:
[----:B------:R-:W-:-:S04]  /*3d10*/  ISETP.NE.U32.AND P0, PT, R48, RZ, PT ;  /* 0x000000ff3000720c */ /* 0x000fc80003f05070 */
[----:B------:R-:W-:-:S13]  /*3d20*/  ISETP.NE.AND.EX P0, PT, RZ, RZ, PT, P0 ;  /* 0x000000ffff00720c */ /* 0x000fda0003f05300 */
[----:B------:R-:W-:Y:S05]  /*3d30*/  @!P0 BRA `(.L_x_29) ;  /* 0x0000000800d08947 */ /* 0x000fea0003800000 */
[----:B------:R-:W-:-:S04]  /*3d40*/  ISETP.NE.U32.AND P0, PT, R48, 0x1, PT ;  /* 0x000000013000780c */ /* 0x000fc80003f05070 */
[----:B------:R-:W-:-:S13]  /*3d50*/  ISETP.NE.AND.EX P0, PT, RZ, RZ, PT, P0 ;  /* 0x000000ffff00720c */ /* 0x000fda0003f05300 */
[----:B------:R-:W-:Y:S05]  /*3d60*/  @!P0 BRA `(.L_x_57) ;  /* 0x0000000800188947 */ /* 0x000fea0003800000 */
[----:B------:R-:W0:Y:S01]  /*3d70*/  S2UR UR5, SR_CgaCtaId ;  /* 0x00000000000579c3 */ /* 0x000e220000008800 */
[----:B------:R-:W1:Y:S01]  /*3d80*/  LDCU UR6, c[0x0][0x3b0] ;  /* 0x00007600ff0677ac */ /* 0x000e620008000800 */
[----:B------:R-:W-:Y:S01]  /*3d90*/  LOP3.LUT R37, RZ, R35, RZ, 0x33, !PT ;  /* 0x00000023ff257212 */ /* 0x000fe200078e33ff */
[----:B------:R-:W-:Y:S01]  /*3da0*/  BSSY.RECONVERGENT B1, `(.L_x_58) ;  /* 0x0000022000017945 */ /* 0x000fe20003800200 */
[----:B------:R-:W-:-:S03]  /*3db0*/  UMOV UR4, 0x400 ;  /* 0x0000040000047882 */ /* 0x000fc60000000000 */
[----:B-1----:R-:W-:Y:S01]  /*3dc0*/  VIADD R37, R37, UR6 ;  /* 0x0000000625257c36 */ /* 0x002fe20008000000 */
[----:B0-----:R-:W-:-:S06]  /*3dd0*/  ULEA UR4, UR5, UR4, 0x18 ;  /* 0x0000000405047291 */ /* 0x001fcc000f8ec0ff */
[----:B------:R-:W-:-:S05]  /*3de0*/  LEA R37, R37, UR4, 0x3 ;  /* 0x0000000425257c11 */ /* 0x000fca000f8e18ff */
[----:B------:R-:W0:Y:S02]  /*3df0*/  LDS.64 R22, [R37] ;  /* 0x0000000025167984 */ /* 0x000e240000000a00 */
        /* <DEDUP_REMOVED lines=23> */
.L_x_59:
[----:B------:R-:W-:Y:S01]  /*3f70*/  IMAD.MOV.U32 R41, RZ, RZ, R36 ;  /* 0x000000ffff297224 */ /* 0x000fe200078e0024 */
[----:B------:R-:W-:-:S07]  /*3f80*/  MOV R40, 0x3fa0 ;  /* 0x00003fa000287802 */ /* 0x000fce0000000f00 */
[----:B-----5:R-:W-:Y:S05]  /*3f90*/  CALL.REL.NOINC `($__internal_0_$__cuda_sm20_div_u64) ;  /* 0x0000009000647944 */ /* 0x020fea0003c00000 */
[----:B------:R-:W-:Y:S02]  /*3fa0*/  IMAD.MOV.U32 R14, RZ, RZ, R20 ;  /* 0x000000ffff0e7224 */ /* 0x000fe400078e0014 */
[----:B------:R-:W-:-:S07]  /*3fb0*/  IMAD.MOV.U32 R15, RZ, RZ, R21 ;  /* 0x000000ffff0f7224 */ /* 0x000fce00078e0015 */
.L_x_60:
[----:B------:R-:W-:Y:S05]  /*3fc0*/  BSYNC.RECONVERGENT B1 ;  /* 0x0000000000017941 */ /* 0x000fea0003800200 */
.L_x_58:
[C---:B------:R-:W-:Y:S01]  /*3fd0*/  LEA R18, P0, R35.reuse, R16, 0x3 ;  /* 0x0000001023127211 */ /* 0x040fe200078018ff */
[----:B------:R-:W-:Y:S03]  /*3fe0*/  BSSY.RECONVERGENT B1, `(.L_x_61) ;  /* 0x000001f000017945 */ /* 0x000fe60003800200 */
[----:B------:R-:W-:-:S05]  /*3ff0*/  LEA.HI.X R19, R35, R17, R34, 0x3, P0 ;  /* 0x0000001123137211 */ /* 0x000fca00000f1c22 */
[----:B------:R-:W-:Y:S04]  /*4000*/  ST.E.64 desc[UR36][R18.64], R14 ;  /* 0x0000000e12007985 */ /* 0x000fe8000c101b24 */
        /* <DEDUP_REMOVED lines=23> */
.L_x_62:
[----:B------:R-:W-:Y:S01]  /*4180*/  IMAD.MOV.U32 R39, RZ, RZ, R43 ;  /* 0x000000ffff277224 */ /* 0x000fe200078e002b */
[----:B------:R-:W-:-:S07]  /*4190*/  MOV R38, 0x41b0 ;  /* 0x000041b000267802 */ /* 0x000fce0000000f00 */
[----:B-----5:R-:W-:Y:S05]  /*41a0*/  CALL.REL.NOINC `($__internal_1_$__cuda_sm20_rem_u64) ;  /* 0x0000009000f07944 */ /* 0x020fea0003c00000 */
[----:B------:R-:W-:Y:S02]  /*41b0*/  IMAD.MOV.U32 R38, RZ, RZ, R36 ;  /* 0x000000ffff267224 */ /* 0x000fe400078e0024 */
[----:B------:R-:W-:-:S07]  /*41c0*/  IMAD.MOV.U32 R39, RZ, RZ, R43 ;  /* 0x000000ffff277224 */ /* 0x000fce00078e002b */
.L_x_63:
[----:B------:R-:W-:Y:S05]  /*41d0*/  BSYNC.RECONVERGENT B1 ;  /* 0x0000000000017941 */ /* 0x000fea0003800200 */
.L_x_61:
        /* <DEDUP_REMOVED lines=18> */
[----:B------:R-:W-:Y:S01]  /*4300*/  @P0 IMAD.IADD R15, R15, 0x1, -R22 ;  /* 0x000000010f0f0824 */ /* 0x000fe200078e0a16 */
[----:B------:R-:W-:-:S04]  /*4310*/  @P0 IADD3 R14, PT, PT, R14, 0x1, RZ ;  /* 0x000000010e0e0810 */ /* 0x000fc80007ffe0ff */
[----:B------:R-:W-:Y:S01]  /*4320*/  ISETP.GE.U32.AND P1, PT, R15, R22, PT ;  /* 0x000000160f00720c */ /* 0x000fe20003f26070 */
[----:B------:R-:W-:-:S12]  /*4330*/  IMAD.MOV.U32 R15, RZ, RZ, RZ ;  /* 0x000000ffff0f7224 */ /* 0x000fd800078e00ff */
[----:B------:R-:W-:Y:S01]  /*4340*/  @P1 VIADD R14, R14, 0x1 ;  /* 0x000000010e0e1836 */ /* 0x000fe20000000000 */
[----:B------:R-:W-:Y:S01]  /*4350*/  @!P2 LOP3.LUT R14, RZ, R22, RZ, 0x33, !PT ;  /* 0x00000016ff0ea212 */ /* 0x000fe200078e33ff */
[----:B------:R-:W-:Y:S06]  /*4360*/  BRA `(.L_x_66) ;  /* 0x0000000000187947 */ /* 0x000fec0003800000 */
.L_x_65:
[----:B------:R-:W-:Y:S01]  /*4370*/  IMAD.MOV.U32 R41, RZ, RZ, R38 ;  /* 0x000000ffff297224 */ /* 0x000fe200078e0026 */
[----:B------:R-:W-:Y:S01]  /*4380*/  MOV R40, 0x43b0 ;  /* 0x000043b000287802 */ /* 0x000fe20000000f00 */
[----:B------:R-:W-:-:S07]  /*4390*/  IMAD.MOV.U32 R43, RZ, RZ, R39 ;  /* 0x000000ffff2b7224 */ /* 0x000fce00078e0027 */
[----:B-----5:R-:W-:Y:S05]  /*43a0*/  CALL.REL.NOINC `($__internal_0_$__cuda_sm20_div_u64) ;  /* 0x0000008c00607944 */ /* 0x020fea0003c00000 */
[----:B------:R-:W-:Y:S02]  /*43b0*/  IMAD.MOV.U32 R14, RZ, RZ, R20 ;  /* 0x000000ffff0e7224 */ /* 0x000fe400078e0014 */
[----:B------:R-:W-:-:S07]  /*43c0*/  IMAD.MOV.U32 R15, RZ, RZ, R21 ;  /* 0x000000ffff0f7224 */ /* 0x000fce00078e0015 */
.L_x_66:
[----:B------:R-:W-:Y:S05]  /*43d0*/  BSYNC.RECONVERGENT B1 ;  /* 0x0000000000017941 */ /* 0x000fea0003800200 */
.L_x_64:
        /* <DEDUP_REMOVED lines=25> */
.L_x_68:
[----:B------:R-:W-:Y:S01]  /*4570*/  IMAD.MOV.U32 R36, RZ, RZ, R38 ;  /* 0x000000ffff247224 */ /* 0x000fe200078e0026 */
[----:B------:R-:W-:-:S07]  /*4580*/  MOV R38, 0x45a0 ;  /* 0x000045a000267802 */ /* 0x000fce0000000f00 */
[----:B-----5:R-:W-:Y:S05]  /*4590*/  CALL.REL.NOINC `($__internal_1_$__cuda_sm20_rem_u64) ;  /* 0x0000008c00f47944 */ /* 0x020fea0003c00000 */
.L_x_69:
[----:B------:R-:W-:Y:S05]  /*45a0*/  BSYNC.RECONVERGENT B1 ;  /* 0x0000000000017941 */ /* 0x000fea0003800200 */
.L_x_67:
[----:B------:R-:W-:-:S05]  /*45b0*/  IADD3 R35, P0, PT, R35, 0x2, RZ ;  /* 0x0000000223237810 */ /* 0x000fca0007f1e0ff */
[----:B------:R-:W-:-:S08]  /*45c0*/  IMAD.X R34, RZ, RZ, R34, P0 ;  /* 0x000000ffff227224 */ /* 0x000fd000000e0622 */
.L_x_57:
[----:B------:R-:W0:Y:S02]  /*45d0*/  LDCU UR4, c[0x0][0x3b0] ;  /* 0x00007600ff0477ac */ /* 0x000e240008000800 */
[----:B0-----:R-:W-:-:S09]  /*45e0*/  ULOP3.LUT UP0, URZ, UR4, 0x1, URZ, 0xc0, !UPT ;  /* 0x0000000104ff7892 */ /* 0x001fd2000f80c0ff */
[----:B------:R-:W-:Y:S05]  /*45f0*/  BRA.U !UP0, `(.L_x_29) ;  /* 0x0000000108a07547 */ /* 0x000fea000b800000 */
[----:B------:R-:W0:Y:S01]  /*4600*/  S2R R18, SR_CgaCtaId ;  /* 0x0000000000127919 */ /* 0x000e220000008800 */
[----:B------:R-:W-:Y:S01]  /*4610*/  MOV R15, 0x400 ;  /* 0x00000400000f7802 */ /* 0x000fe20000000f00 */
[----:B------:R-:W-:Y:S01]  /*4620*/  BSSY.RECONVERGENT B1, `(.L_x_70) ;  /* 0x0000022000017945 */ /* 0x000fe20003800200 */
[----:B------:R-:W-:-:S05]  /*4630*/  LOP3.LUT R14, RZ, R35, RZ, 0x33, !PT ;  /* 0x00000023ff0e7212 */ /* 0x000fca00078e33ff */
[----:B------:R-:W-:Y:S01]  /*4640*/  VIADD R14, R14, UR4 ;  /* 0x000000040e0e7c36 */ /* 0x000fe20008000000 */
[----:B0-----:R-:W-:-:S05]  /*4650*/  LEA R15, R18, R15, 0x18 ;  /* 0x0000000f120f7211 */ /* 0x001fca00078ec0ff */
[----:B------:R-:W-:-:S05]  /*4660*/  IMAD R14, R14, 0x8, R15 ;  /* 0x000000080e0e7824 */ /* 0x000fca00078e020f */
        /* <DEDUP_REMOVED lines=24> */
.L_x_71:
[----:B------:R-:W-:Y:S01]  /*47f0*/  IMAD.MOV.U32 R41, RZ, RZ, R36 ;  /* 0x000000ffff297224 */ /* 0x000fe200078e0024 */
[----:B------:R-:W-:-:S07]  /*4800*/  MOV R40, 0x4820 ;  /* 0x0000482000287802 */ /* 0x000fce0000000f00 */
[----:B-----5:R-:W-:Y:S05]  /*4810*/  CALL.REL.NOINC `($__internal_0_$__cuda_sm20_div_u64) ;  /* 0x0000008800447944 */ /* 0x020fea0003c00000 */
[----:B------:R-:W-:Y:S02]  /*4820*/  IMAD.MOV.U32 R14, RZ, RZ, R20 ;  /* 0x000000ffff0e7224 */ /* 0x000fe400078e0014 */
[----:B------:R-:W-:-:S07]  /*4830*/  IMAD.MOV.U32 R15, RZ, RZ, R21 ;  /* 0x000000ffff0f7224 */ /* 0x000fce00078e0015 */
.L_x_72:
[----:B------:R-:W-:Y:S05]  /*4840*/  BSYNC.RECONVERGENT B1 ;  /* 0x0000000000017941 */ /* 0x000fea0003800200 */
.L_x_70:
[----:B------:R-:W-:-:S04]  /*4850*/  LEA R18, P0, R35, R16, 0x3 ;  /* 0x0000001023127211 */ /* 0x000fc800078018ff */
[----:B------:R-:W-:-:S05]  /*4860*/  LEA.HI.X R19, R35, R17, R34, 0x3, P0 ;  /* 0x0000001123137211 */ /* 0x000fca00000f1c22 */
[----:B------:R0:W-:Y:S04]  /*4870*/  ST.E.64 desc[UR36][R18.64], R14 ;  /* 0x0000000e12007985 */ /* 0x0001e8000c101b24 */
.L_x_29:
[----:B------:R-:W1:Y:S01]  /*4880*/  LDCU.64 UR4, c[0x0][0x3b0] ;  /* 0x00007600ff0477ac */ /* 0x000e620008000a00 */
[----:B------:R-:W-:Y:S01]  /*4890*/  BSSY.RECONVERGENT B1, `(.L_x_73) ;  /* 0x0000154000017945 */ /* 0x000fe20003800200 */
[----:B------:R-:W-:Y:S01]  /*48a0*/  IMAD.MOV.U32 R21, RZ, RZ, RZ ;  /* 0x000000ffff157224 */ /* 0x000fe200078e00ff */
[----:B------:R-:W-:Y:S01]  /*48b0*/  PRMT R20, RZ, 0x7610, R20 ;  /* 0x00007610ff147816 */ /* 0x000fe20000000014 */
[----:B------:R-:W-:Y:S01]  /*48c0*/  IMAD.MOV.U32 R23, RZ, RZ, RZ ;  /* 0x000000ffff177224 */ /* 0x000fe200078e00ff */
[----:B------:R-:W-:Y:S01]  /*48d0*/  PRMT R22, RZ, 0x7610, R22 ;  /* 0x00007610ff167816 */ /* 0x000fe20000000016 */
[----:B------:R-:W-:Y:S02]  /*48e0*/  IMAD.MOV.U32 R41, RZ, RZ, R8 ;  /* 0x000000ffff297224 */ /* 0x000fe400078e0008 */
[----:B------:R-:W-:Y:S02]  /*48f0*/  IMAD.MOV.U32 R38, RZ, RZ, R13 ;  /* 0x000000ffff267224 */ /* 0x000fe400078e000d */
[----:B-1----:R-:W-:-:S02]  /*4900*/  IMAD.U32 R34, RZ, RZ, UR4 ;  /* 0x00000004ff227e24 */ /* 0x002fc4000f8e00ff */
[----:B------:R-:W-:-:S07]  /*4910*/  IMAD.U32 R35, RZ, RZ, UR5 ;  /* 0x00000005ff237e24 */ /* 0x000fce000f8e00ff */
.L_x_83:
[----:B012---:R-:W-:-:S04]  /*4920*/  LEA R14, P0, R41, R16, 0x3 ;  /* 0x00000010290e7211 */ /* 0x007fc800078018ff */
[----:B------:R-:W-:-:S05]  /*4930*/  LEA.HI.X R15, R41, R17, R38, 0x3, P0 ;  /* 0x00000011290f7211 */ /* 0x000fca00000f1c26 */
[----:B-----5:R0:W5:Y:S01]  /*4940*/  LD.E.64 R18, desc[UR36][R14.64] ;  /* 0x000000240e127980 */ /* 0x020162000c101b00 */
[----:B------:R-:W-:Y:S01]  /*4950*/  IADD3 R37, P1, PT, -R21, R32, RZ ;  /* 0x0000002015257210 */ /* 0x000fe20007f3e1ff */
[----:B------:R-:W-:Y:S03]  /*4960*/  BSSY.RECONVERGENT B2, `(.L_x_74) ;  /* 0x000009d000027945 */ /* 0x000fe60003800200 */
[----:B------:R-:W-:Y:S01]  /*4970*/  ISETP.LT.U32.AND P0, PT, R37, RZ, PT ;  /* 0x000000ff2500720c */ /* 0x000fe20003f01070 */
[----:B------:R-:W-:-:S05]  /*4980*/  IMAD.X R40, R28, 0x1, ~R23, P1 ;  /* 0x000000011c287824 */ /* 0x000fca00008e0e17 */
[----:B------:R-:W-:-:S04]  /*4990*/  ISETP.LT.AND.EX P0, PT, R40, RZ, PT, P0 ;  /* 0x000000ff2800720c */ /* 0x000fc80003f01300 */
[----:B------:R-:W-:Y:S02]  /*49a0*/  SEL R36, R37, RZ, P0 ;  /* 0x000000ff25247207 */ /* 0x000fe40000000000 */
[----:B------:R-:W-:Y:S02]  /*49b0*/  SEL R51, R40, RZ, P0 ;  /* 0x000000ff28337207 */ /* 0x000fe40000000000 */
[----:B------:R-:W-:-:S04]  /*49c0*/  IADD3 R37, P1, PT, -R36, R37, RZ ;  /* 0x0000002524257210 */ /* 0x000fc80007f3e1ff */
[----:B------:R-:W-:Y:S01]  /*49d0*/  ISETP.GE.U32.AND P0, PT, R37, 0xf, PT ;  /* 0x0000000f2500780c */ /* 0x000fe20003f06070 */
[----:B------:R-:W-:Y:S01]  /*49e0*/  IMAD.X R39, R40, 0x1, ~R51, P1 ;  /* 0x0000000128277824 */ /* 0x000fe200008e0e33 */
[----:B------:R-:W-:Y:S01]  /*49f0*/  IADD3 R40, P2, PT, R41, -R36, RZ ;  /* 0x8000002429287210 */ /* 0x000fe20007f5e0ff */
[----:B------:R-:W-:-:S03]  /*4a00*/  IMAD.IADD R37, R20, 0x1, R36 ;  /* 0x0000000114257824 */ /* 0x000fc600078e0224 */
[----:B------:R-:W-:Y:S01]  /*4a10*/  ISETP.GE.U32.AND.EX P0, PT, R39, RZ, PT, P0 ;  /* 0x000000ff2700720c */ /* 0x000fe20003f06100 */
[----:B------:R-:W-:Y:S01]  /*4a20*/  IMAD.MOV R43, RZ, RZ, -R37 ;  /* 0x000000ffff2b7224 */ /* 0x000fe200078e0a25 */
[----:B------:R-:W-:Y:S01]  /*4a30*/  IADD3 R39, P3, PT, R34, -0x2, RZ ;  /* 0xfffffffe22277810 */ /* 0x000fe20007f7e0ff */
[----:B------:R-:W-:Y:S01]  /*4a40*/  IMAD.X R55, R38, 0x1, ~R51, P2 ;  /* 0x0000000126377824 */ /* 0x000fe200010e0e33 */
[----:B------:R-:W-:Y:S02]  /*4a50*/  LOP3.LUT P1, RZ, R40, 0xf, RZ, 0xc0, !PT ;  /* 0x0000000f28ff7812 */ /* 0x000fe4000782c0ff */
[----:B------:R-:W-:Y:S02]  /*4a60*/  IADD3.X R37, PT, PT, R35, -0x1, RZ, P3, !PT ;  /* 0xffffffff23257810 */ /* 0x000fe40001ffe4ff */
[----:B------:R-:W-:-:S05]  /*4a70*/  PRMT R43, R43, 0x7710, RZ ;  /* 0x000077102b2b7816 */ /* 0x000fca00000000ff */
[----:B0-----:R-:W-:Y:S05]  /*4a80*/  @!P0 BRA `(.L_x_75) ;  /* 0x0000000800288947 */ /* 0x001fea0003800000 */
[----:B------:R-:W-:Y:S01]  /*4a90*/  LOP3.LUT R57, R40, 0xfffffff0, RZ, 0xc0, !PT ;  /* 0xfffffff028397812 */ /* 0x000fe200078ec0ff */
[----:B------:R-:W-:Y:S02]  /*4aa0*/  IMAD.MOV.U32 R40, RZ, RZ, RZ ;  /* 0x000000ffff287224 */ /* 0x000fe400078e00ff */
[----:B------:R-:W-:-:S07]  /*4ab0*/  IMAD.MOV.U32 R54, RZ, RZ, RZ ;  /* 0x000000ffff367224 */ /* 0x000fce00078e00ff */
.L_x_76:
[----:B------:R-:W-:-:S04]  /*4ac0*/  LEA R34, P0, R39, R16, 0x3 ;  /* 0x0000001027227211 */ /* 0x000fc800078018ff */
[----:B------:R-:W-:-:S05]  /*4ad0*/  LEA.HI.X R35, R39, R17, R37, 0x3, P0 ;  /* 0x0000001127237211 */ /* 0x000fca00000f1c25 */
[----:B------:R-:W2:Y:S02]  /*4ae0*/  LD.E.64 R50, desc[UR36][R34.64] ;  /* 0x0000002422327980 */ /* 0x000ea4000c101b00 */
[----:B--2--5:R-:W-:-:S04]  /*4af0*/  ISETP.GT.U32.AND P0, PT, R50, R18, PT ;  /* 0x000000123200720c */ /* 0x024fc80003f04070 */
[----:B------:R-:W-:-:S13]  /*4b00*/  ISETP.GT.U32.AND.EX P0, PT, R51, R19, PT, P0 ;  /* 0x000000133300720c */ /* 0x000fda0003f04100 */
[----:B------:R-:W-:-:S05]  /*4b10*/  @!P0 IADD3 R18, P2, PT, R18, 0x1, RZ ;  /* 0x0000000112128810 */ /* 0x000fca0007f5e0ff */
[----:B------:R-:W-:Y:S02]  /*4b20*/  @!P0 IMAD.X R19, RZ, RZ, R19, P2 ;  /* 0x000000ffff138224 */ /* 0x000fe400010e0613 */
[----:B------:R-:W-:Y:S02]  /*4b30*/  @!P0 IMAD.MOV.U32 R52, RZ, RZ, R18 ;  /* 0x000000ffff348224 */ /* 0x000fe400078e0012 */
[----:B------:R-:W-:-:S05]  /*4b40*/  @!P0 IMAD.MOV.U32 R53, RZ, RZ, R19 ;  /* 0x000000ffff358224 */ /* 0x000fca00078e0013 */
[----:B------:R0:W-:Y:S04]  /*4b50*/  @!P0 ST.E.64 desc[UR36][R14.64], R52 ;  /* 0x000000340e008985 */ /* 0x0001e8000c101b24 */
[----:B------:R-:W2:Y:S02]  /*4b60*/  LD.E.64 R50, desc[UR36][R34.64+-0x8] ;  /* 0xfffff82422327980 */ /* 0x000ea4000c101b00 */
[----:B--2---:R-:W-:-:S04]  /*4b70*/  ISETP.GT.U32.AND P0, PT, R50, R18, PT ;  /* 0x000000123200720c */ /* 0x004fc80003f04070 */
[----:B------:R-:W-:-:S13]  /*4b80*/  ISETP.GT.U32.AND.EX P0, PT, R51, R19, PT, P0 ;  /* 0x000000133300720c */ /* 0x000fda0003f04100 */
[----:B------:R-:W-:-:S05]  /*4b90*/  @!P0 IADD3 R18, P2, PT, R18, 0x1, RZ ;  /* 0x0000000112128810 */ /* 0x000fca0007f5e0ff */
[----:B------:R-:W-:Y:S02]  /*4ba0*/  @!P0 IMAD.X R19, RZ, RZ, R19, P2 ;  /* 0x000000ffff138224 */ /* 0x000fe400010e0613 */
[----:B0-----:R-:W-:Y:S02]  /*4bb0*/  @!P0 IMAD.MOV.U32 R52, RZ, RZ, R18 ;  /* 0x000000ffff348224 */ /* 0x001fe400078e0012 */
        /* <DEDUP_REMOVED lines=13> */
[----:B------:R-:W-:-:S04]  /*4c90*/  @!P0 IADD3 R18, P2, PT, R18, 0x1, RZ ;  /* 0x0000000112128810 */ /* 0x000fc80007f5e0ff */
[----:B0-----:R-:W-:Y:S01]  /*4ca0*/  @!P0 MOV R52, R18 ;  /* 0x0000001200348202 */ /* 0x001fe20000000f00 */
[----:B------:R-:W-:-:S04]  /*4cb0*/  @!P0 IMAD.X R19, RZ, RZ, R19, P2 ;  /* 0x000000ffff138224 */ /* 0x000fc800010e0613 */
        /* <DEDUP_REMOVED lines=94> */
[----:B------:R-:W-:Y:S01]  /*52a0*/  @!P0 IMAD.X R19, RZ, RZ, R19, P2 ;  /* 0x000000ffff138224 */ /* 0x000fe200010e0613 */
[----:B------:R-:W-:-:S04]  /*52b0*/  IADD3 R39, P2, PT, R39, -0x10, RZ ;  /* 0xfffffff027277810 */ /* 0x000fc80007f5e0ff */
[----:B------:R0:W-:Y:S01]  /*52c0*/  @!P0 ST.E.64 desc[UR36][R14.64], R18 ;  /* 0x000000120e008985 */ /* 0x0001e2000c101b24 */
[----:B------:R-:W-:Y:S02]  /*52d0*/  IADD3 R40, P0, PT, R40, 0x10, RZ ;  /* 0x0000001028287810 */ /* 0x000fe40007f1e0ff */
[----:B------:R-:W-:-:S03]  /*52e0*/  IADD3.X R37, PT, PT, R37, -0x1, RZ, P2, !PT ;  /* 0xffffffff25257810 */ /* 0x000fc600017fe4ff */
[----:B------:R-:W-:Y:S01]  /*52f0*/  IMAD.X R54, RZ, RZ, R54, P0 ;  /* 0x000000ffff367224 */ /* 0x000fe200000e0636 */
[----:B------:R-:W-:-:S04]  /*5300*/  ISETP.NE.U32.AND P0, PT, R40, R57, PT ;  /* 0x000000392800720c */ /* 0x000fc80003f05070 */
[----:B------:R-:W-:-:S13]  /*5310*/  ISETP.NE.AND.EX P0, PT, R54, R55, PT, P0 ;  /* 0x000000373600720c */ /* 0x000fda0003f05300 */
[----:B0-----:R-:W-:Y:S05]  /*5320*/  @P0 BRA `(.L_x_76) ;  /* 0xfffffff400e40947 */ /* 0x001fea000383ffff */
.L_x_75:
[----:B------:R-:W-:Y:S05]  /*5330*/  BSYNC.RECONVERGENT B2 ;  /* 0x0000000000027941 */ /* 0x000fea0003800200 */
.L_x_74:
[----:B------:R-:W-:Y:S01]  /*5340*/  BSSY.RECONVERGENT B2, `(.L_x_77) ;  /* 0x000009f000027945 */ /* 0x000fe20003800200 */
[----:B------:R-:W-:Y:S02]  /*5350*/  IMAD.MOV.U32 R34, RZ, RZ, R41 ;  /* 0x000000ffff227224 */ /* 0x000fe400078e0029 */
[----:B------:R-:W-:Y:S02]  /*5360*/  IMAD.MOV.U32 R35, RZ, RZ, R38 ;  /* 0x000000ffff237224 */ /* 0x000fe400078e0026 */
[----:B------:R-:W-:Y:S01]  /*5370*/  IMAD.IADD R43, R24, 0x1, R43 ;  /* 0x00000001182b7824 */ /* 0x000fe200078e022b */
[----:B------:R-:W-:Y:S06]  /*5380*/  @!P1 BRA `(.L_x_78) ;  /* 0x0000000800689947 */ /* 0x000fec0003800000 */
[----:B------:R-:W0:Y:S01]  /*5390*/  LDCU UR4, c[0x0][0x3b0] ;  /* 0x00007600ff0477ac */ /* 0x000e220008000800 */
[----:B------:R-:W-:Y:S01]  /*53a0*/  IMAD.MOV R41, RZ, RZ, -R36 ;  /* 0x000000ffff297224 */ /* 0x000fe200078e0a24 */
[----:B------:R-:W-:Y:S01]  /*53b0*/  LOP3.LUT R36, RZ, R22, RZ, 0x33, !PT ;  /* 0x00000016ff247212 */ /* 0x000fe200078e33ff */
[----:B------:R-:W-:Y:S03]  /*53c0*/  BSSY.RECONVERGENT B3, `(.L_x_79) ;  /* 0x000004c000037945 */ /* 0x000fe60003800200 */
[----:B------:R-:W-:-:S04]  /*53d0*/  PRMT R41, R41, 0x7710, RZ ;  /* 0x0000771029297816 */ /* 0x000fc800000000ff */
[----:B0-----:R-:W-:-:S04]  /*53e0*/  IADD3 R36, PT, PT, R41, UR4, R36 ;  /* 0x0000000429247c10 */ /* 0x001fc8000fffe024 */
[----:B------:R-:W-:-:S04]  /*53f0*/  LOP3.LUT R36, R36, 0xf, RZ, 0xc0, !PT ;  /* 0x0000000f24247812 */ /* 0x000fc800078ec0ff */
[----:B------:R-:W-:-:S04]  /*5400*/  IADD3 R38, P1, PT, R36, -0x1, RZ ;  /* 0xffffffff24267810 */ /* 0x000fc80007f3e0ff */
[----:B------:R-:W-:Y:S01]  /*5410*/  ISETP.GE.U32.AND P0, PT, R38, 0x7, PT ;  /* 0x000000072600780c */ /* 0x000fe20003f06070 */
[----:B------:R-:W-:Y:S01]  /*5420*/  IMAD.X R38, RZ, RZ, -0x1, P1 ;  /* 0xffffffffff267424 */ /* 0x000fe200008e06ff */
[----:B------:R-:W-:-:S04]  /*5430*/  LOP3.LUT P1, RZ, R36, 0x7, RZ, 0xc0, !PT ;  /* 0x0000000724ff7812 */ /* 0x000fc8000782c0ff */
[----:B------:R-:W-:-:S13]  /*5440*/  ISETP.GE.U32.AND.EX P0, PT, R38, RZ, PT, P0 ;  /* 0x000000ff2600720c */ /* 0x000fda0003f06100 */
[----:B------:R-:W-:Y:S05]  /*5450*/  @!P0 BRA `(.L_x_80) ;  /* 0x0000000400088947 */ /* 0x000fea0003800000 */
        /* <DEDUP_REMOVED lines=62> */
[----:B------:R-:W-:-:S05]  /*5840*/  @!P0 IMAD.X R19, RZ, RZ, R19, P2 ;  /* 0x000000ffff138224 */ /* 0x000fca00010e0613 */
[----:B------:R0:W-:Y:S01]  /*5850*/  @!P0 ST.E.64 desc[UR36][R14.64], R18 ;  /* 0x000000120e008985 */ /* 0x0001e2000c101b24 */
[----:B------:R-:W-:-:S04]  /*5860*/  IADD3 R39, P0, PT, R39, -0x8, RZ ;  /* 0xfffffff827277810 */ /* 0x000fc80007f1e0ff */
[----:B------:R-:W-:-:S09]  /*5870*/  IADD3.X R37, PT, PT, R37, -0x1, RZ, P0, !PT ;  /* 0xffffffff25257810 */ /* 0x000fd200007fe4ff */
.L_x_80:
[----:B------:R-:W-:Y:S05]  /*5880*/  BSYNC.RECONVERGENT B3 ;  /* 0x0000000000037941 */ /* 0x000fea0003800200 */
.L_x_79:
[----:B------:R-:W-:Y:S05]  /*5890*/  @!P1 BRA `(.L_x_78) ;  /* 0x0000000400249947 */ /* 0x000fea0003800000 */
[----:B------:R-:W-:Y:S01]  /*58a0*/  LOP3.LUT R36, R43, 0xffff, RZ, 0xc0, !PT ;  /* 0x0000ffff2b247812 */ /* 0x000fe200078ec0ff */
[----:B------:R-:W-:Y:S03]  /*58b0*/  BSSY.RECONVERGENT B3, `(.L_x_81) ;  /* 0x000002c000037945 */ /* 0x000fe60003800200 */
[C---:B------:R-:W-:Y:S02]  /*58c0*/  LOP3.LUT R38, R36.reuse, 0x7, RZ, 0xc0, !PT ;  /* 0x0000000724267812 */ /* 0x040fe400078ec0ff */
[----:B------:R-:W-:Y:S02]  /*58d0*/  LOP3.LUT R43, R36, 0x3, RZ, 0xc0, !PT ;  /* 0x00000003242b7812 */ /* 0x000fe400078ec0ff */
[----:B------:R-:W-:-:S04]  /*58e0*/  IADD3 R38, P0, PT, R38, -0x1, RZ ;  /* 0xffffffff26267810 */ /* 0x000fc80007f1e0ff */
[----:B------:R-:W-:Y:S01]  /*58f0*/  ISETP.GE.U32.AND P1, PT, R38, 0x3, PT ;  /* 0x000000032600780c */ /* 0x000fe20003f26070 */
[----:B------:R-:W-:Y:S01]  /*5900*/  IMAD.X R36, RZ, RZ, -0x1, P0 ;  /* 0xffffffffff247424 */ /* 0x000fe200000e06ff */
[----:B------:R-:W-:-:S04]  /*5910*/  ISETP.NE.U32.AND P0, PT, R43, RZ, PT ;  /* 0x000000ff2b00720c */ /* 0x000fc80003f05070 */
[----:B------:R-:W-:Y:S02]  /*5920*/  ISETP.GE.U32.AND.EX P1, PT, R36, RZ, PT, P1 ;  /* 0x000000ff2400720c */ /* 0x000fe40003f26110 */
[----:B------:R-:W-:-:S11]  /*5930*/  ISETP.NE.AND.EX P0, PT, RZ, RZ, PT, P0 ;  /* 0x000000ffff00720c */ /* 0x000fd60003f05300 */
[----:B------:R-:W-:Y:S05]  /*5940*/  @!P1 BRA `(.L_x_82) ;  /* 0x0000000000889947 */ /* 0x000fea0003800000 */
[----:B------:R-:W-:-:S04]  /*5950*/  LEA R50, P1, R39, R16, 0x3 ;  /* 0x0000001027327211 */ /* 0x000fc800078218ff */
[----:B------:R-:W-:-:S05]  /*5960*/  LEA.HI.X R51, R39, R17, R37, 0x3, P1 ;  /* 0x0000001127337211 */ /* 0x000fca00008f1c25 */
[----:B------:R-:W2:Y:S02]  /*5970*/  LD.E.64 R40, desc[UR36][R50.64] ;  /* 0x0000002432287980 */ /* 0x000ea4000c101b00 */
[----:B--2--5:R-:W-:-:S04]  /*5980*/  ISETP.GT.U32.AND P1, PT, R40, R18, PT ;  /* 0x000000122800720c */ /* 0x024fc80003f24070 */
[----:B------:R-:W-:-:S13]  /*5990*/  ISETP.GT.U32.AND.EX P1, PT, R41, R19, PT, P1 ;  /* 0x000000132900720c */ /* 0x000fda0003f24110 */
[----:B0-----:R-:W-:-:S05]  /*59a0*/  @!P1 IADD3 R18, P2, PT, R18, 0x1, RZ ;  /* 0x0000000112129810 */ /* 0x001fca0007f5e0ff */
        /* <DEDUP_REMOVED lines=28> */
.L_x_82:
[----:B------:R-:W-:Y:S05]  /*5b70*/  BSYNC.RECONVERGENT B3 ;  /* 0x0000000000037941 */ /* 0x000fea0003800200 */
.L_x_81:
[----:B------:R-:W-:Y:S05]  /*5b80*/  @!P0 BRA `(.L_x_78) ;  /* 0x0000000000688947 */ /* 0x000fea0003800000 */
[----:B------:R-:W-:-:S04]  /*5b90*/  LEA R38, P0, R39, R16, 0x3 ;  /* 0x0000001027267211 */ /* 0x000fc800078018ff */
[----:B------:R-:W-:-:S05]  /*5ba0*/  LEA.HI.X R39, R39, R17, R37, 0x3, P0 ;  /* 0x0000001127277211 */ /* 0x000fca00000f1c25 */
[----:B------:R-:W2:Y:S02]  /*5bb0*/  LD.E.64 R36, desc[UR36][R38.64] ;  /* 0x0000002426247980 */ /* 0x000ea4000c101b00 */
[----:B--2--5:R-:W-:-:S04]  /*5bc0*/  ISETP.GT.U32.AND P0, PT, R36, R18, PT ;  /* 0x000000122400720c */ /* 0x024fc80003f04070 */
[----:B------:R-:W-:-:S13]  /*5bd0*/  ISETP.GT.U32.AND.EX P0, PT, R37, R19, PT, P0 ;  /* 0x000000132500720c */ /* 0x000fda0003f04100 */
[----:B01----:R-:W-:-:S05]  /*5be0*/  @!P0 IADD3 R18, P1, PT, R18, 0x1, RZ ;  /* 0x0000000112128810 */ /* 0x003fca0007f3e0ff */
[----:B------:R-:W-:-:S05]  /*5bf0*/  @!P0 IMAD.X R19, RZ, RZ, R19, P1 ;  /* 0x000000ffff138224 */ /* 0x000fca00008e0613 */
[----:B------:R2:W-:Y:S01]  /*5c00*/  @!P0 ST.E.64 desc[UR36][R14.64], R18 ;  /* 0x000000120e008985 */ /* 0x0005e2000c101b24 */
[----:B------:R-:W-:-:S04]  /*5c10*/  ISETP.NE.U32.AND P0, PT, R43, 0x1, PT ;  /* 0x000000012b00780c */ /* 0x000fc80003f05070 */
[----:B------:R-:W-:-:S13]  /*5c20*/  ISETP.NE.AND.EX P0, PT, RZ, RZ, PT, P0 ;  /* 0x000000ffff00720c */ /* 0x000fda0003f05300 */
[----:B--2---:R-:W-:Y:S05]  /*5c30*/  @!P0 BRA `(.L_x_78) ;  /* 0x00000000003c8947 */ /* 0x004fea0003800000 */
[----:B------:R-:W2:Y:S02]  /*5c40*/  LD.E.64 R36, desc[UR36][R38.64+-0x8] ;  /* 0xfffff82426247980 */ /* 0x000ea4000c101b00 */
[----:B--2---:R-:W-:-:S04]  /*5c50*/  ISETP.GT.U32.AND P0, PT, R36, R18, PT ;  /* 0x000000122400720c */ /* 0x004fc80003f04070 */
[----:B------:R-:W-:-:S13]  /*5c60*/  ISETP.GT.U32.AND.EX P0, PT, R37, R19, PT, P0 ;  /* 0x000000132500720c */ /* 0x000fda0003f04100 */
[----:B------:R-:W-:-:S05]  /*5c70*/  @!P0 IADD3 R18, P1, PT, R18, 0x1, RZ ;  /* 0x0000000112128810 */ /* 0x000fca0007f3e0ff */
        /* <DEDUP_REMOVED lines=10> */
[----:B------:R2:W-:Y:S03]  /*5d20*/  @!P0 ST.E.64 desc[UR36][R14.64], R18 ;  /* 0x000000120e008985 */ /* 0x0005e6000c101b24 */
.L_x_78:
[----:B------:R-:W-:Y:S05]  /*5d30*/  BSYNC.RECONVERGENT B2 ;  /* 0x0000000000027941 */ /* 0x000fea0003800200 */
.L_x_77:
[----:B------:R-:W-:Y:S01]  /*5d40*/  ISETP.GT.U32.AND P0, PT, R34, 0x1, PT ;  /* 0x000000012200780c */ /* 0x000fe20003f04070 */
[----:B------:R-:W-:Y:S01]  /*5d50*/  VIADD R22, R22, 0x1 ;  /* 0x0000000116167836 */ /* 0x000fe20000000000 */
[----:B------:R-:W-:Y:S01]  /*5d60*/  IADD3 R21, P2, PT, R21, 0x1, RZ ;  /* 0x0000000115157810 */ /* 0x000fe20007f5e0ff */
[----:B------:R-:W-:Y:S01]  /*5d70*/  VIADD R20, R20, 0x1 ;  /* 0x0000000114147836 */ /* 0x000fe20000000000 */
[----:B------:R-:W-:Y:S02]  /*5d80*/  ISETP.GT.AND.EX P0, PT, R35, RZ, PT, P0 ;  /* 0x000000ff2300720c */ /* 0x000fe40003f04300 */
[----:B------:R-:W-:Y:S01]  /*5d90*/  IADD3 R41, P1, PT, R34, -0x1, RZ ;  /* 0xffffffff22297810 */ /* 0x000fe20007f3e0ff */
[----:B------:R-:W-:-:S03]  /*5da0*/  IMAD.X R23, RZ, RZ, R23, P2 ;  /* 0x000000ffff177224 */ /* 0x000fc600010e0617 */
[----:B------:R-:W-:-:S07]  /*5db0*/  IADD3.X R38, PT, PT, R35, -0x1, RZ, P1, !PT ;  /* 0xffffffff23267810 */ /* 0x000fce0000ffe4ff */
[----:B------:R-:W-:Y:S05]  /*5dc0*/  @P0 BRA `(.L_x_83) ;  /* 0xffffffe800d40947 */ /* 0x000fea000383ffff */
[----:B------:R-:W-:Y:S05]  /*5dd0*/  BSYNC.RECONVERGENT B1 ;  /* 0x0000000000017941 */ /* 0x000fea0003800200 */
.L_x_73:
[----:B012---:R-:W0:Y:S01]  /*5de0*/  LDC.64 R14, c[0x0][0x3b0] ;  /* 0x0000ec00ff0e7b82 */ /* 0x007e220000000a00 */
[----:B-----5:R-:W-:Y:S02]  /*5df0*/  CS2R R18, SRZ ;  /* 0x0000000000127805 */ /* 0x020fe4000001ff00 */
[----:B0-----:R-:W-:-:S04]  /*5e00*/  ISETP.GE.U32.AND P0, PT, R14, 0x2, PT ;  /* 0x000000020e00780c */ /* 0x001fc80003f06070 */
[----:B------:R-:W-:-:S13]  /*5e10*/  ISETP.GE.U32.AND.EX P0, PT, R15, RZ, PT, P0 ;  /* 0x000000ff0f00720c */ /* 0x000fda0003f06100 */
[----:B------:R-:W-:Y:S05]  /*5e20*/  @!P0 BRA `(.L_x_84) ;  /* 0x0000000400ec8947 */ /* 0x000fea0003800000 */
[----:B------:R-:W-:Y:S01]  /*5e30*/  ISETP.GE.U32.AND P0, PT, R32, 0x7, PT ;  /* 0x000000072000780c */ /* 0x000fe20003f06070 */
[----:B------:R-:W-:Y:S01]  /*5e40*/  IMAD.MOV.U32 R41, RZ, RZ, 0x1 ;  /* 0x00000001ff297424 */ /* 0x000fe200078e00ff */
[----:B------:R-:W-:Y:S01]  /*5e50*/  CS2R R18, SRZ ;  /* 0x0000000000127805 */ /* 0x000fe2000001ff00 */
[----:B------:R-:W-:Y:S01]  /*5e60*/  IMAD.MOV.U32 R43, RZ, RZ, RZ ;  /* 0x000000ffff2b7224 */ /* 0x000fe200078e00ff */
[----:B------:R-:W-:-:S13]  /*5e70*/  ISETP.GE.U32.AND.EX P0, PT, R28, RZ, PT, P0 ;  /* 0x000000ff1c00720c */ /* 0x000fda0003f06100 */
[----:B------:R-:W-:Y:S05]  /*5e80*/  @!P0 BRA `(.L_x_85) ;  /* 0x0000000000ec8947 */ /* 0x000fea0003800000 */
[----:B------:R0:W5:Y:S01]  /*5e90*/  LD.E R41, desc[UR36][R16.64] ;  /* 0x0000002410297980 */ /* 0x000162000c101900 */
[----:B------:R-:W-:Y:S01]  /*5ea0*/  BSSY.RECONVERGENT B1, `(.L_x_86) ;  /* 0x0000037000017945 */ /* 0x000fe20003800200 */
[----:B------:R-:W-:Y:S01]  /*5eb0*/  IMAD.MOV.U32 R53, RZ, RZ, 0x1 ;  /* 0x00000001ff357424 */ /* 0x000fe200078e00ff */
[----:B------:R-:W-:Y:S01]  /*5ec0*/  CS2R R18, SRZ ;  /* 0x0000000000127805 */ /* 0x000fe2000001ff00 */
[----:B------:R-:W-:-:S07]  /*5ed0*/  IMAD.MOV.U32 R55, RZ, RZ, RZ ;  /* 0x000000ffff377224 */ /* 0x000fce00078e00ff */
.L_x_87:
[----:B------:R-:W-:-:S04]  /*5ee0*/  LEA R20, P0, R53, R16, 0x3 ;  /* 0x0000001035147211 */ /* 0x000fc800078018ff */
[----:B------:R-:W-:-:S05]  /*5ef0*/  LEA.HI.X R21, R53, R17, R55, 0x3, P0 ;  /* 0x0000001135157211 */ /* 0x000fca00000f1c37 */
[----:B------:R-:W2:Y:S04]  /*5f00*/  LD.E R23, desc[UR36][R20.64] ;  /* 0x0000002414177980 */ /* 0x000ea8000c101900 */
[----:B------:R-:W3:Y:S04]  /*5f10*/  LD.E R35, desc[UR36][R20.64+0x8] ;  /* 0x0000082414237980 */ /* 0x000ee8000c101900 */
[----:B------:R-:W4:Y:S04]  /*5f20*/  LD.E R37, desc[UR36][R20.64+0x10] ;  /* 0x0000102414257980 */ /* 0x000f28000c101900 */
[----:B------:R-:W4:Y:S04]  /*5f30*/  LD.E R39, desc[UR36][R20.64+0x18] ;  /* 0x0000182414277980 */ /* 0x000f28000c101900 */
[----:B------:R-:W4:Y:S04]  /*5f40*/  LD.E R43, desc[UR36][R20.64+0x20] ;  /* 0x00002024142b7980 */ /* 0x000f28000c101900 */
[----:B------:R-:W4:Y:S04]  /*5f50*/  LD.E R51, desc[UR36][R20.64+0x28] ;  /* 0x0000282414337980 */ /* 0x000f28000c101900 */
[----:B------:R-:W4:Y:S01]  /*5f60*/  LD.E R52, desc[UR36][R20.64+0x30] ;  /* 0x0000302414347980 */ /* 0x000f22000c101900 */
[----:B--2--5:R-:W-:-:S03]  /*5f70*/  IMAD R22, R41, R14, R23 ;  /* 0x0000000e29167224 */ /* 0x024fc600078e0217 */
[----:B------:R1:W2:Y:S01]  /*5f80*/  LD.E R41, desc[UR36][R20.64+0x38] ;  /* 0x0000382414297980 */ /* 0x0002a2000c101900 */
[----:B------:R-:W-:Y:S02]  /*5f90*/  IMAD R22, R22, 0x8, R33 ;  /* 0x0000000816167824 */ /* 0x000fe400078e0221 */
[-C--:B---3--:R-:W-:Y:S02]  /*5fa0*/  IMAD R34, R23, R14.reuse, R35 ;  /* 0x0000000e17227224 */ /* 0x088fe400078e0223 */
[----:B----4-:R-:W-:Y:S02]  /*5fb0*/  IMAD R36, R35, R14, R37 ;  /* 0x0000000e23247224 */ /* 0x010fe400078e0225 */
[----:B------:R-:W3:Y:S01]  /*5fc0*/  LDS.64 R22, [R22+0x8] ;  /* 0x0000080016167984 */ /* 0x000ee20000000a00 */
[--C-:B------:R-:W-:Y:S02]  /*5fd0*/  IMAD R34, R34, 0x8, R33.reuse ;  /* 0x0000000822227824 */ /* 0x100fe400078e0221 */
[----:B------:R-:W-:-:S02]  /*5fe0*/  IMAD R36, R36, 0x8, R33 ;  /* 0x0000000824247824 */ /* 0x000fc400078e0221 */
[-C--:B------:R-:W-:Y:S02]  /*5ff0*/  IMAD R38, R37, R14.reuse, R39 ;  /* 0x0000000e25267224 */ /* 0x080fe400078e0227 */
[----:B------:R-:W4:Y:S02]  /*6000*/  LDS.64 R34, [R34+0x8] ;  /* 0x0000080022227984 */ /* 0x000f240000000a00 */
[----:B------:R-:W-:Y:S02]  /*6010*/  IMAD R40, R38, 0x8, R33 ;  /* 0x0000000826287824 */ /* 0x000fe400078e0221 */
[----:B------:R-:W0:Y:S01]  /*6020*/  LDS.64 R36, [R36+0x8] ;  /* 0x0000080024247984 */ /* 0x000e220000000a00 */
[-C--:B------:R-:W-:Y:S02]  /*6030*/  IMAD R38, R39, R14.reuse, R43 ;  /* 0x0000000e27267224 */ /* 0x080fe400078e022b */
[----:B------:R-:W-:Y:S01]  /*6040*/  IMAD R50, R43, R14, R51 ;  /* 0x0000000e2b327224 */ /* 0x000fe200078e0233 */
[----:B-1----:R-:W1:Y:S01]  /*6050*/  LDS.64 R20, [R40+0x8] ;  /* 0x0000080028147984 */ /* 0x002e620000000a00 */
[----:B------:R-:W-:-:S02]  /*6060*/  IMAD R38, R38, 0x8, R33 ;  /* 0x0000000826267824 */ /* 0x000fc400078e0221 */
[--C-:B------:R-:W-:Y:S02]  /*6070*/  IMAD R50, R50, 0x8, R33.reuse ;  /* 0x0000000832327824 */ /* 0x100fe400078e0221 */
[----:B------:R-:W-:Y:S02]  /*6080*/  IMAD R54, R51, R14, R52 ;  /* 0x0000000e33367224 */ /* 0x000fe400078e0234 */
[----:B------:R-:W1:Y:S02]  /*6090*/  LDS.64 R38, [R38+0x8] ;  /* 0x0000080026267984 */ /* 0x000e640000000a00 */
[----:B------:R-:W-:Y:S01]  /*60a0*/  IMAD R54, R54, 0x8, R33 ;  /* 0x0000000836367824 */ /* 0x000fe200078e0221 */
[----:B---3--:R-:W-:Y:S01]  /*60b0*/  DADD R22, R22, R18 ;  /* 0x0000000016167229 */ /* 0x008fe20000000012 */
[----:B------:R-:W3:Y:S07]  /*60c0*/  LDS.64 R18, [R50+0x8] ;  /* 0x0000080032127984 */ /* 0x000eee0000000a00 */
[----:B----4-:R-:W-:Y:S01]  /*60d0*/  DADD R22, R22, R34 ;  /* 0x0000000016167229 */ /* 0x010fe20000000022 */
[----:B------:R-:W4:Y:S07]  /*60e0*/  LDS.64 R34, [R54+0x8] ;  /* 0x0000080036227984 */ /* 0x000f2e0000000a00 */
[----:B0-----:R-:W-:-:S08]  /*60f0*/  DADD R22, R22, R36 ;  /* 0x0000000016167229 */ /* 0x001fd00000000024 */
[----:B-1----:R-:W-:-:S08]  /*6100*/  DADD R20, R22, R20 ;  /* 0x0000000016147229 */ /* 0x002fd00000000014 */
[----:B------:R-:W-:-:S08]  /*6110*/  DADD R20, R20, R38 ;  /* 0x0000000014147229 */ /* 0x000fd00000000026 */
[----:B---3--:R-:W-:Y:S01]  /*6120*/  DADD R18, R20, R18 ;  /* 0x0000000014127229 */ /* 0x008fe20000000012 */
[----:B------:R-:W-:-:S04]  /*6130*/  IADD3 R20, P1, PT, R53, 0x7, RZ ;  /* 0x0000000735147810 */ /* 0x000fc80007f3e0ff */
[----:B------:R-:W-:Y:S01]  /*6140*/  ISETP.NE.U32.AND P0, PT, R20, R27, PT ;  /* 0x0000001b1400720c */ /* 0x000fe20003f05070 */
[----:B------:R-:W-:Y:S02]  /*6150*/  IMAD.X R21, RZ, RZ, R55, P1 ;  /* 0x000000ffff157224 */ /* 0x000fe400008e0637 */
[----:B----4-:R-:W-:Y:S01]  /*6160*/  DADD R18, R18, R34 ;  /* 0x0000000012127229 */ /* 0x010fe20000000022 */
[----:B------:R-:W-:Y:S02]  /*6170*/  IADD3 R20, P1, PT, R53, 0x8, RZ ;  /* 0x0000000835147810 */ /* 0x000fe40007f3e0ff */
[----:B------:R-:W-:-:S03]  /*6180*/  ISETP.NE.AND.EX P0, PT, R21, R26, PT, P0 ;  /* 0x0000001a1500720c */ /* 0x000fc60003f05300 */
[----:B------:R-:W-:Y:S02]  /*6190*/  IMAD.X R21, RZ, RZ, R55, P1 ;  /* 0x000000ffff157224 */ /* 0x000fe400008e0637 */
[----:B------:R-:W-:Y:S02]  /*61a0*/  IMAD.MOV.U32 R53, RZ, RZ, R20 ;  /* 0x000000ffff357224 */ /* 0x000fe400078e0014 */
[----:B------:R-:W-:Y:S02]  /*61b0*/  IMAD.MOV.U32 R55, RZ, RZ, R21 ;  /* 0x000000ffff377224 */ /* 0x000fe400078e0015 */
[----:B--2---:R-:W-:-:S04]  /*61c0*/  IMAD R52, R52, R14, R41 ;  /* 0x0000000e34347224 */ /* 0x004fc800078e0229 */
[----:B------:R-:W-:-:S05]  /*61d0*/  IMAD R52, R52, 0x8, R33 ;  /* 0x0000000834347824 */ /* 0x000fca00078e0221 */
[----:B------:R-:W0:Y:S02]  /*61e0*/  LDS.64 R36, [R52+0x8] ;  /* 0x0000080034247984 */ /* 0x000e240000000a00 */
[----:B0-----:R-:W-:Y:S01]  /*61f0*/  DADD R18, R18, R36 ;  /* 0x0000000012127229 */ /* 0x001fe20000000024 */
[----:B------:R-:W-:Y:S10]  /*6200*/  @P0 BRA `(.L_x_87) ;  /* 0xfffffffc00340947 */ /* 0x000ff4000383ffff */
[----:B------:R-:W-:Y:S05]  /*6210*/  BSYNC.RECONVERGENT B1 ;  /* 0x0000000000017941 */ /* 0x000fea0003800200 */
.L_x_86:
[----:B------:R-:W-:Y:S02]  /*6220*/  IMAD.MOV.U32 R41, RZ, RZ, R20 ;  /* 0x000000ffff297224 */ /* 0x000fe400078e0014 */
[----:B------:R-:W-:-:S07]  /*6230*/  IMAD.MOV.U32 R43, RZ, RZ, R21 ;  /* 0x000000ffff2b7224 */ /* 0x000fce00078e0015 */
.L_x_85:
[----:B------:R-:W-:-:S13]  /*6240*/  LOP3.LUT P0, RZ, R8, 0x7, RZ, 0xc0, !PT ;  /* 0x0000000708ff7812 */ /* 0x000fda000780c0ff */
[----:B------:R-:W-:Y:S05]  /*6250*/  @!P0 BRA `(.L_x_84) ;  /* 0x0000000000e08947 */ /* 0x000fea0003800000 */
[----:B------:R-:W-:Y:S02]  /*6260*/  ISETP.GE.U32.AND P0, PT, R29, 0x3, PT ;  /* 0x000000031d00780c */ /* 0x000fe40003f06070 */
[----:B------:R-:W-:Y:S02]  /*6270*/  LOP3.LUT P1, RZ, R49, 0x3, RZ, 0xc0, !PT ;  /* 0x0000000331ff7812 */ /* 0x000fe4000782c0ff */
[----:B------:R-:W-:-:S13]  /*6280*/  ISETP.GE.U32.AND.EX P0, PT, R42, RZ, PT, P0 ;  /* 0x000000ff2a00720c */ /* 0x000fda0003f06100 */
[----:B------:R-:W-:Y:S05]  /*6290*/  @!P0 BRA `(.L_x_88) ;  /* 0x0000000000648947 */ /* 0x000fea0003800000 */
[----:B------:R-:W-:-:S04]  /*62a0*/  LEA R20, P0, R41, R16, 0x3 ;  /* 0x0000001029147211 */ /* 0x000fc800078018ff */
[----:B------:R-:W-:-:S05]  /*62b0*/  LEA.HI.X R21, R41, R17, R43, 0x3, P0 ;  /* 0x0000001129157211 */ /* 0x000fca00000f1c2b */
[----:B------:R-:W2:Y:S04]  /*62c0*/  LD.E R23, desc[UR36][R20.64+-0x8] ;  /* 0xfffff82414177980 */ /* 0x000ea8000c101900 */
[----:B------:R-:W2:Y:S04]  /*62d0*/  LD.E R35, desc[UR36][R20.64] ;  /* 0x0000002414237980 */ /* 0x000ea8000c101900 */
[----:B------:R-:W3:Y:S04]  /*62e0*/  LD.E R37, desc[UR36][R20.64+0x8] ;  /* 0x0000082414257980 */ /* 0x000ee8000c101900 */
[----:B------:R-:W4:Y:S04]  /*62f0*/  LD.E R39, desc[UR36][R20.64+0x10] ;  /* 0x0000102414277980 */ /* 0x000f28000c101900 */
[----:B------:R-:W5:Y:S01]  /*6300*/  LD.E R40, desc[UR36][R20.64+0x18] ;  /* 0x0000182414287980 */ /* 0x000f62000c101900 */
[----:B------:R-:W-:-:S05]  /*6310*/  IADD3 R41, P0, PT, R41, 0x4, RZ ;  /* 0x0000000429297810 */ /* 0x000fca0007f1e0ff */
[----:B------:R-:W-:Y:S02]  /*6320*/  IMAD.X R43, RZ, RZ, R43, P0 ;  /* 0x000000ffff2b7224 */ /* 0x000fe400000e062b */
[----:B--2---:R-:W-:-:S04]  /*6330*/  IMAD R22, R23, R14, R35 ;  /* 0x0000000e17167224 */ /* 0x004fc800078e0223 */
[----:B------:R-:W-:Y:S02]  /*6340*/  IMAD R38, R22, 0x8, R33 ;  /* 0x0000000816267824 */ /* 0x000fe400078e0221 */
[-C--:B---3--:R-:W-:Y:S02]  /*6350*/  IMAD R34, R35, R14.reuse, R37 ;  /* 0x0000000e23227224 */ /* 0x088fe400078e0225 */
[-C--:B----4-:R-:W-:Y:S01]  /*6360*/  IMAD R36, R37, R14.reuse, R39 ;  /* 0x0000000e25247224 */ /* 0x090fe200078e0227 */
[----:B------:R-:W0:Y:S01]  /*6370*/  LDS.64 R22, [R38+0x8] ;  /* 0x0000080026167984 */ /* 0x000e220000000a00 */
[--C-:B------:R-:W-:Y:S02]  /*6380*/  IMAD R34, R34, 0x8, R33.reuse ;  /* 0x0000000822227824 */ /* 0x100fe400078e0221 */
[----:B------:R-:W-:Y:S02]  /*6390*/  IMAD R36, R36, 0x8, R33 ;  /* 0x0000000824247824 */ /* 0x000fe400078e0221 */
[----:B-----5:R-:W-:-:S02]  /*63a0*/  IMAD R40, R39, R14, R40 ;  /* 0x0000000e27287224 */ /* 0x020fc400078e0228 */
[----:B------:R-:W1:Y:S02]  /*63b0*/  LDS.64 R34, [R34+0x8] ;  /* 0x0000080022227984 */ /* 0x000e640000000a00 */
[----:B------:R-:W-:Y:S02]  /*63c0*/  IMAD R20, R40, 0x8, R33 ;  /* 0x0000000828147824 */ /* 0x000fe400078e0221 */
[----:B------:R-:W2:Y:S04]  /*63d0*/  LDS.64 R36, [R36+0x8] ;  /* 0x0000080024247984 */ /* 0x000ea80000000a00 */
[----:B------:R-:W3:Y:S01]  /*63e0*/  LDS.64 R20, [R20+0x8] ;  /* 0x0000080014147984 */ /* 0x000ee20000000a00 */
[----:B0-----:R-:W-:-:S08]  /*63f0*/  DADD R22, R18, R22 ;  /* 0x0000000012167229 */ /* 0x001fd00000000016 */
[----:B-1----:R-:W-:-:S08]  /*6400*/  DADD R22, R22, R34 ;  /* 0x0000000016167229 */ /* 0x002fd00000000022 */
[----:B--2---:R-:W-:-:S08]  /*6410*/  DADD R22, R22, R36 ;  /* 0x0000000016167229 */ /* 0x004fd00000000024 */
[----:B---3--:R-:W-:-:S11]  /*6420*/  DADD R18, R22, R20 ;  /* 0x0000000016127229 */ /* 0x008fd60000000014 */
.L_x_88:
[----:B------:R-:W-:Y:S05]  /*6430*/  @!P1 BRA `(.L_x_84) ;  /* 0x0000000000689947 */ /* 0x000fea0003800000 */
[----:B------:R-:W-:Y:S02]  /*6440*/  ISETP.NE.U32.AND P0, PT, R44, 0x1, PT ;  /* 0x000000012c00780c */ /* 0x000fe40003f05070 */
[----:B------:R-:W-:Y:S02]  /*6450*/  LOP3.LUT P1, RZ, R47, 0x1, RZ, 0xc0, !PT ;  /* 0x000000012fff7812 */ /* 0x000fe4000782c0ff */
[----:B------:R-:W-:-:S13]  /*6460*/  ISETP.NE.AND.EX P0, PT, RZ, RZ, PT, P0 ;  /* 0x000000ffff00720c */ /* 0x000fda0003f05300 */
[----:B------:R-:W-:-:S04]  /*6470*/  @P0 LEA R22, P2, R41, R16, 0x3 ;  /* 0x0000001029160211 */ /* 0x000fc800078418ff */
[C---:B------:R-:W-:Y:S02]  /*6480*/  @P0 LEA.HI.X R23, R41.reuse, R17, R43, 0x3, P2 ;  /* 0x0000001129170211 */ /* 0x040fe400010f1c2b */
[----:B------:R-:W-:-:S03]  /*6490*/  @P0 IADD3 R41, P2, PT, R41, 0x2, RZ ;  /* 0x0000000229290810 */ /* 0x000fc60007f5e0ff */
[----:B------:R-:W2:Y:S04]  /*64a0*/  @P0 LD.E R35, desc[UR36][R22.64+-0x8] ;  /* 0xfffff82416230980 */ /* 0x000ea8000c101900 */
[----:B------:R-:W2:Y:S01]  /*64b0*/  @P0 LD.E R39, desc[UR36][R22.64] ;  /* 0x0000002416270980 */ /* 0x000ea2000c101900 */
[----:B------:R-:W-:Y:S02]  /*64c0*/  @P0 IADD3.X R43, PT, PT, RZ, R43, RZ, P2, !PT ;  /* 0x0000002bff2b0210 */ /* 0x000fe400017fe4ff */
[C---:B------:R-:W-:Y:S01]  /*64d0*/  @P1 LEA R20, P2, R41.reuse, R16, 0x3 ;  /* 0x0000001029141211 */ /* 0x040fe200078418ff */
[----:B------:R-:W3:Y:S03]  /*64e0*/  @P0 LD.E R38, desc[UR36][R22.64+0x8] ;  /* 0x0000082416260980 */ /* 0x000ee6000c101900 */
[----:B------:R-:W-:-:S05]  /*64f0*/  @P1 LEA.HI.X R21, R41, R17, R43, 0x3, P2 ;  /* 0x0000001129151211 */ /* 0x000fca00010f1c2b */
[----:B------:R-:W4:Y:S04]  /*6500*/  @P1 LD.E R37, desc[UR36][R20.64+-0x8] ;  /* 0xfffff82414251980 */ /* 0x000f28000c101900 */
[----:B------:R-:W4:Y:S01]  /*6510*/  @P1 LD.E R36, desc[UR36][R20.64] ;  /* 0x0000002414241980 */ /* 0x000f22000c101900 */
[----:B--2---:R-:W-:-:S04]  /*6520*/  @P0 IMAD R34, R35, R14, R39 ;  /* 0x0000000e23220224 */ /* 0x004fc800078e0227 */
[----:B------:R-:W-:Y:S02]  /*6530*/  @P0 IMAD R40, R34, 0x8, R33 ;  /* 0x0000000822280824 */ /* 0x000fe400078e0221 */
[----:B---3--:R-:W-:-:S03]  /*6540*/  @P0 IMAD R38, R39, R14, R38 ;  /* 0x0000000e27260224 */ /* 0x008fc600078e0226 */
[----:B------:R-:W0:Y:S01]  /*6550*/  @P0 LDS.64 R34, [R40+0x8] ;  /* 0x0000080028220984 */ /* 0x000e220000000a00 */
[----:B------:R-:W-:Y:S02]  /*6560*/  @P0 IMAD R39, R38, 0x8, R33 ;  /* 0x0000000826270824 */ /* 0x000fe400078e0221 */
[----:B----4-:R-:W-:-:S03]  /*6570*/  @P1 IMAD R38, R37, R14, R36 ;  /* 0x0000000e25261224 */ /* 0x010fc600078e0224 */
[----:B------:R-:W1:Y:S01]  /*6580*/  @P0 LDS.64 R36, [R39+0x8] ;  /* 0x0000080027240984 */ /* 0x000e620000000a00 */
[----:B------:R-:W-:-:S06]  /*6590*/  @P1 IMAD R22, R38, 0x8, R33 ;  /* 0x0000000826161824 */ /* 0x000fcc00078e0221 */
[----:B------:R-:W2:Y:S01]  /*65a0*/  @P1 LDS.64 R22, [R22+0x8] ;  /* 0x0000080016161984 */ /* 0x000ea20000000a00 */
[----:B0-----:R-:W-:-:S08]  /*65b0*/  @P0 DADD R34, R18, R34 ;  /* 0x0000000012220229 */ /* 0x001fd00000000022 */
[----:B-1----:R-:W-:-:S08]  /*65c0*/  @P0 DADD R18, R34, R36 ;  /* 0x0000000022120229 */ /* 0x002fd00000000024 */
[----:B--2---:R-:W-:-:S11]  /*65d0*/  @P1 DADD R18, R18, R22 ;  /* 0x0000000012121229 */ /* 0x004fd60000000016 */
.L_x_84:
[----:B------:R-:W2:Y:S04]  /*65e0*/  LD.E R20, desc[UR36][R2.64+-0x8] ;  /* 0xfffff82402147980 */ /* 0x000ea8000c101900 */
[----:B------:R-:W2:Y:S01]  /*65f0*/  LD.E R21, desc[UR36][R16.64] ;  /* 0x0000002410157980 */ /* 0x000ea2000c101900 */
[----:B------:R-:W-:Y:S01]  /*6600*/  ISETP.EQ.U32.AND P0, PT, R14, RZ, PT ;  /* 0x000000ff0e00720c */ /* 0x000fe20003f02070 */
[----:B------:R-:W-:Y:S01]  /*6610*/  BSSY.RECONVERGENT B1, `(.L_x_89) ;  /* 0x00000f9000017945 */ /* 0x000fe20003800200 */
[----:B--2---:R-:W-:-:S04]  /*6620*/  IMAD R20, R20, R14, R21 ;  /* 0x0000000e14147224 */ /* 0x004fc800078e0215 */
[----:B------:R-:W-:-:S06]  /*6630*/  IMAD R20, R20, 0x8, R33 ;  /* 0x0000000814147824 */ /* 0x000fcc00078e0221 */
[----:B------:R-:W0:Y:S02]  /*6640*/  LDS.64 R20, [R20+0x8] ;  /* 0x0000080014147984 */ /* 0x000e240000000a00 */
[----:B0-----:R-:W-:-:S08]  /*6650*/  DADD R18, R20, R18 ;  /* 0x0000000014127229 */ /* 0x001fd00000000012 */
[----:B------:R-:W-:-:S06]  /*6660*/  DSETP.GEU.AND P1, PT, R18, R6, PT ;  /* 0x000000061200722a */ /* 0x000fcc0003f2e000 */
[----:B------:R-:W-:Y:S02]  /*6670*/  ISETP.EQ.OR.EX P0, PT, R15, RZ, P1, P0 ;  /* 0x000000ff0f00720c */ /* 0x000fe40000f02700 */
[----:B------:R-:W-:Y:S02]  /*6680*/  FSEL R6, R6, R18, P1 ;  /* 0x0000001206067208 */ /* 0x000fe40000800000 */
[----:B------:R-:W-:-:S09]  /*6690*/  FSEL R7, R7, R19, P1 ;  /* 0x0000001307077208 */ /* 0x000fd20000800000 */
[----:B------:R-:W-:Y:S05]  /*66a0*/  @P0 BRA `(.L_x_90) ;  /* 0x0000000c00bc0947 */ /* 0x000fea0003800000 */
[----:B------:R-:W-:Y:S02]  /*66b0*/  ISETP.GE.U32.AND P0, PT, R8, 0xf, PT ;  /* 0x0000000f0800780c */ /* 0x000fe40003f06070 */
[----:B------:R-:W-:Y:S02]  /*66c0*/  CS2R R20, SRZ ;  /* 0x0000000000147805 */ /* 0x000fe4000001ff00 */
[----:B------:R-:W-:-:S13]  /*66d0*/  ISETP.GE.U32.AND.EX P0, PT, R13, RZ, PT, P0 ;  /* 0x000000ff0d00720c */ /* 0x000fda0003f06100 */
[----:B------:R-:W-:Y:S05]  /*66e0*/  @!P0 BRA `(.L_x_91) ;  /* 0x0000000000c88947 */ /* 0x000fea0003800000 */
[----:B------:R-:W0:Y:S01]  /*66f0*/  LDC R53, c[0x0][0x3b4] ;  /* 0x0000ed00ff357b82 */ /* 0x000e220000000800 */
[----:B------:R-:W-:Y:S01]  /*6700*/  BSSY.RECONVERGENT B2, `(.L_x_92) ;  /* 0x000002e000027945 */ /* 0x000fe20003800200 */
[----:B------:R-:W-:Y:S02]  /*6710*/  IMAD.MOV.U32 R43, RZ, RZ, RZ ;  /* 0x000000ffff2b7224 */ /* 0x000fe400078e00ff */
[----:B------:R-:W-:-:S07]  /*6720*/  IMAD.MOV.U32 R52, RZ, RZ, RZ ;  /* 0x000000ffff347224 */ /* 0x000fce00078e00ff */
.L_x_93:
[C---:B--2---:R-:W-:Y:S01]  /*6730*/  IMAD.SHL.U32 R23, R43.reuse, 0x8, RZ ;  /* 0x000000082b177824 */ /* 0x044fe200078e00ff */
[----:B------:R-:W-:-:S04]  /*6740*/  SHF.L.U64.HI R34, R43, 0x3, R52 ;  /* 0x000000032b227819 */ /* 0x000fc80000010234 */
[----:B------:R-:W-:-:S05]  /*6750*/  IADD3 R6, P0, PT, R23, R16, RZ ;  /* 0x0000001017067210 */ /* 0x000fca0007f1e0ff */
[----:B------:R-:W-:-:S05]  /*6760*/  IMAD.X R7, R34, 0x1, R17, P0 ;  /* 0x0000000122077824 */ /* 0x000fca00000e0611 */
[----:B------:R-:W2:Y:S01]  /*6770*/  LD.E.64 R20, desc[UR36][R6.64] ;  /* 0x0000002406147980 */ /* 0x000ea2000c101b00 */
[----:B------:R-:W-:-:S05]  /*6780*/  IADD3 R22, P0, PT, R23, R4, RZ ;  /* 0x0000000417167210 */ /* 0x000fca0007f1e0ff */
[----:B------:R-:W-:-:S05]  /*6790*/  IMAD.X R23, R34, 0x1, R5, P0 ;  /* 0x0000000122177824 */ /* 0x000fca00000e0605 */
[----:B--2---:R1:W-:Y:S04]  /*67a0*/  ST.E.64 desc[UR36][R22.64], R20 ;  /* 0x0000001416007985 */ /* 0x0043e8000c101b24 */
[----:B------:R-:W2:Y:S04]  /*67b0*/  LD.E.64 R34, desc[UR36][R6.64+0x8] ;  /* 0x0000082406227980 */ /* 0x000ea8000c101b00 */
[----:B--2---:R2:W-:Y:S04]  /*67c0*/  ST.E.64 desc[UR36][R22.64+0x8], R34 ;  /* 0x0000082216007985 */ /* 0x0045e8000c101b24 */
[----:B------:R-:W3:Y:S04]  /*67d0*/  LD.E.64 R36, desc[UR36][R6.64+0x10] ;  /* 0x0000102406247980 */ /* 0x000ee8000c101b00 */
[----:B---3--:R3:W-:Y:S04]  /*67e0*/  ST.E.64 desc[UR36][R22.64+0x10], R36 ;  /* 0x0000102416007985 */ /* 0x0087e8000c101b24 */
[----:B------:R-:W4:Y:S04]  /*67f0*/  LD.E.64 R38, desc[UR36][R6.64+0x18] ;  /* 0x0000182406267980 */ /* 0x000f28000c101b00 */
[----:B----4-:R4:W-:Y:S04]  /*6800*/  ST.E.64 desc[UR36][R22.64+0x18], R38 ;  /* 0x0000182616007985 */ /* 0x0109e8000c101b24 */
[----:B------:R-:W5:Y:S04]  /*6810*/  LD.E.64 R40, desc[UR36][R6.64+0x20] ;  /* 0x0000202406287980 */ /* 0x000f68000c101b00 */
[----:B-----5:R5:W-:Y:S04]  /*6820*/  ST.E.64 desc[UR36][R22.64+0x20], R40 ;  /* 0x0000202816007985 */ /* 0x020be8000c101b24 */
[----:B------:R-:W2:Y:S04]  /*6830*/  LD.E.64 R50, desc[UR36][R6.64+0x28] ;  /* 0x0000282406327980 */ /* 0x000ea8000c101b00 */
[----:B--2---:R2:W-:Y:S04]  /*6840*/  ST.E.64 desc[UR36][R22.64+0x28], R50 ;  /* 0x0000283216007985 */ /* 0x0045e8000c101b24 */
[----:B-1----:R-:W3:Y:S04]  /*6850*/  LD.E.64 R20, desc[UR36][R6.64+0x30] ;  /* 0x0000302406147980 */ /* 0x002ee8000c101b00 */
[----:B---3--:R1:W-:Y:S04]  /*6860*/  ST.E.64 desc[UR36][R22.64+0x30], R20 ;  /* 0x0000301416007985 */ /* 0x0083e8000c101b24 */
        /* <DEDUP_REMOVED lines=8> */
[----:B------:R-:W3:Y:S04]  /*68f0*/  LD.E.64 R50, desc[UR36][R6.64+0x58] ;  /* 0x0000582406327980 */ /* 0x000ee8000c101b00 */
[----:B---3--:R2:W-:Y:S04]  /*6900*/  ST.E.64 desc[UR36][R22.64+0x58], R50 ;  /* 0x0000583216007985 */ /* 0x0085e8000c101b24 */
[----:B-1----:R-:W3:Y:S04]  /*6910*/  LD.E.64 R20, desc[UR36][R6.64+0x60] ;  /* 0x0000602406147980 */ /* 0x002ee8000c101b00 */
[----:B---3--:R2:W-:Y:S04]  /*6920*/  ST.E.64 desc[UR36][R22.64+0x60], R20 ;  /* 0x0000601416007985 */ /* 0x0085e8000c101b24 */
[----:B------:R-:W3:Y:S04]  /*6930*/  LD.E.64 R34, desc[UR36][R6.64+0x68] ;  /* 0x0000682406227980 */ /* 0x000ee8000c101b00 */
[----:B---3--:R2:W-:Y:S04]  /*6940*/  ST.E.64 desc[UR36][R22.64+0x68], R34 ;  /* 0x0000682216007985 */ /* 0x0085e8000c101b24 */
[----:B----4-:R-:W3:Y:S01]  /*6950*/  LD.E.64 R36, desc[UR36][R6.64+0x70] ;  /* 0x0000702406247980 */ /* 0x010ee2000c101b00 */
[----:B------:R-:W-:-:S03]  /*6960*/  IADD3 R43, P0, PT, R43, 0x10, RZ ;  /* 0x000000102b2b7810 */ /* 0x000fc60007f1e0ff */
[----:B---3--:R2:W-:Y:S04]  /*6970*/  ST.E.64 desc[UR36][R22.64+0x70], R36 ;  /* 0x0000702416007985 */ /* 0x0085e8000c101b24 */
[----:B-----5:R-:W3:Y:S01]  /*6980*/  LD.E.64 R38, desc[UR36][R6.64+0x78] ;  /* 0x0000782406267980 */ /* 0x020ee2000c101b00 */
[----:B------:R-:W-:Y:S01]  /*6990*/  IMAD.X R52, RZ, RZ, R52, P0 ;  /* 0x000000ffff347224 */ /* 0x000fe200000e0634 */
[----:B------:R-:W-:-:S04]  /*69a0*/  ISETP.NE.U32.AND P0, PT, R43, R30, PT ;  /* 0x0000001e2b00720c */ /* 0x000fc80003f05070 */
[----:B------:R-:W-:Y:S01]  /*69b0*/  ISETP.NE.AND.EX P0, PT, R52, R15, PT, P0 ;  /* 0x0000000f3400720c */ /* 0x000fe20003f05300 */
[----:B---3--:R2:W-:-:S12]  /*69c0*/  ST.E.64 desc[UR36][R22.64+0x78], R38 ;  /* 0x0000782616007985 */ /* 0x0085d8000c101b24 */
[----:B------:R-:W-:Y:S05]  /*69d0*/  @P0 BRA `(.L_x_93) ;  /* 0xfffffffc00540947 */ /* 0x000fea000383ffff */
[----:B------:R-:W-:Y:S05]  /*69e0*/  BSYNC.RECONVERGENT B2 ;  /* 0x0000000000027941 */ /* 0x000fea0003800200 */
.L_x_92:
[----:B0-2---:R-:W-:Y:S02]  /*69f0*/  IMAD.MOV.U32 R21, RZ, RZ, R53 ;  /* 0x000000ffff157224 */ /* 0x005fe400078e0035 */
[----:B------:R-:W-:-:S07]  /*6a00*/  IMAD.MOV.U32 R20, RZ, RZ, R30 ;  /* 0x000000ffff147224 */ /* 0x000fce00078e001e */
.L_x_91:
[----:B------:R-:W-:Y:S01]  /*6a10*/  ISETP.NE.U32.AND P0, PT, R46, RZ, PT ;  /* 0x000000ff2e00720c */ /* 0x000fe20003f05070 */
[----:B------:R-:W-:Y:S02]  /*6a20*/  IMAD.MOV.U32 R6, RZ, RZ, R18 ;  /* 0x000000ffff067224 */ /* 0x000fe400078e0012 */
[----:B------:R-:W-:Y:S01]  /*6a30*/  IMAD.MOV.U32 R7, RZ, RZ, R19 ;  /* 0x000000ffff077224 */ /* 0x000fe200078e0013 */
[----:B------:R-:W-:-:S13]  /*6a40*/  ISETP.NE.AND.EX P0, PT, RZ, RZ, PT, P0 ;  /* 0x000000ffff00720c */ /* 0x000fda0003f05300 */
[----:B------:R-:W-:Y:S05]  /*6a50*/  @!P0 BRA `(.L_x_90) ;  /* 0x0000000800d08947 */ /* 0x000fea0003800000 */
[----:B------:R-:W-:-:S04]  /*6a60*/  IADD3 R6, P0, PT, R46, -0x1, RZ ;  /* 0xffffffff2e067810 */ /* 0x000fc80007f1e0ff */
[----:B------:R-:W-:Y:S01]  /*6a70*/  ISETP.GE.U32.AND P1, PT, R6, 0x7, PT ;  /* 0x000000070600780c */ /* 0x000fe20003f26070 */
[----:B------:R-:W-:Y:S01]  /*6a80*/  IMAD.X R6, RZ, RZ, -0x1, P0 ;  /* 0xffffffffff067424 */ /* 0x000fe200000e06ff */
[----:B------:R-:W-:-:S04]  /*6a90*/  ISETP.NE.U32.AND P0, PT, R45, RZ, PT ;  /* 0x000000ff2d00720c */ /* 0x000fc80003f05070 */
[----:B------:R-:W-:Y:S02]  /*6aa0*/  ISETP.GE.U32.AND.EX P1, PT, R6, RZ, PT, P1 ;  /* 0x000000ff0600720c */ /* 0x000fe40003f26110 */
[----:B------:R-:W-:-:S11]  /*6ab0*/  ISETP.NE.AND.EX P0, PT, RZ, RZ, PT, P0 ;  /* 0x000000ffff00720c */ /* 0x000fd60003f05300 */
[----:B------:R-:W-:Y:S05]  /*6ac0*/  @!P1 BRA `(.L_x_94) ;  /* 0x0000000400409947 */ /* 0x000fea0003800000 */
[C---:B------:R-:W-:Y:S01]  /*6ad0*/  IMAD.SHL.U32 R51, R20.reuse, 0x8, RZ ;  /* 0x0000000814337824 */ /* 0x040fe200078e00ff */
[----:B------:R-:W-:-:S04]  /*6ae0*/  SHF.L.U64.HI R52, R20, 0x3, R21 ;  /* 0x0000000314347819 */ /* 0x000fc80000010215 */
[----:B------:R-:W-:-:S05]  /*6af0*/  IADD3 R6, P1, PT, R51, R16, RZ ;  /* 0x0000001033067210 */ /* 0x000fca0007f3e0ff */
[----:B------:R-:W-:-:S06]  /*6b00*/  IMAD.X R7, R52, 0x1, R17, P1 ;  /* 0x0000000134077824 */ /* 0x000fcc00008e0611 */
[----:B------:R-:W2:Y:S01]  /*6b10*/  LD.E.64 R6, desc[UR36][R6.64] ;  /* 0x0000002406067980 */ /* 0x000ea2000c101b00 */
[----:B------:R-:W-:-:S04]  /*6b20*/  IADD3 R37, P1, PT, R51, 0x8, RZ ;  /* 0x0000000833257810 */ /* 0x000fc80007f3e0ff */
[----:B------:R-:W-:Y:S01]  /*6b30*/  LOP3.LUT R37, R37, 0xfffffff8, RZ, 0xc0, !PT ;  /* 0xfffffff825257812 */ /* 0x000fe200078ec0ff */
[----:B------:R-:W-:Y:S01]  /*6b40*/  IMAD.X R15, RZ, RZ, R52, P1 ;  /* 0x000000ffff0f7224 */ /* 0x000fe200008e0634 */
[----:B------:R-:W-:Y:S02]  /*6b50*/  IADD3 R34, P1, PT, R51, R4, RZ ;  /* 0x0000000433227210 */ /* 0x000fe40007f3e0ff */
[----:B------:R-:W-:Y:S02]  /*6b60*/  IADD3 R22, P2, PT, R37, R16, RZ ;  /* 0x0000001025167210 */ /* 0x000fe40007f5e0ff */
[----:B------:R-:W-:Y:S01]  /*6b70*/  LOP3.LUT R15, R15, 0x7, RZ, 0xc0, !PT ;  /* 0x000000070f0f7812 */ /* 0x000fe200078ec0ff */
[----:B------:R-:W-:-:S04]  /*6b80*/  IMAD.X R35, R52, 0x1, R5, P1 ;  /* 0x0000000134237824 */ /* 0x000fc800008e0605 */
[----:B------:R-:W-:Y:S01]  /*6b90*/  IMAD.X R23, R15, 0x1, R17, P2 ;  /* 0x000000010f177824 */ /* 0x000fe200010e0611 */
[----:B------:R-:W-:Y:S01]  /*6ba0*/  IADD3 R41, P1, PT, R51, 0x10, RZ ;  /* 0x0000001033297810 */ /* 0x000fe20007f3e0ff */
[----:B--2---:R0:W-:Y:S04]  /*6bb0*/  ST.E.64 desc[UR36][R34.64], R6 ;  /* 0x0000000622007985 */ /* 0x0041e8000c101b24 */
[----:B------:R-:W2:Y:S01]  /*6bc0*/  LD.E.64 R22, desc[UR36][R22.64] ;  /* 0x0000002416167980 */ /* 0x000ea2000c101b00 */
[----:B------:R-:W-:Y:S01]  /*6bd0*/  IMAD.X R43, RZ, RZ, R52, P1 ;  /* 0x000000ffff2b7224 */ /* 0x000fe200008e0634 */
[----:B------:R-:W-:Y:S02]  /*6be0*/  LOP3.LUT R41, R41, 0xfffffff8, RZ, 0xc0, !PT ;  /* 0xfffffff829297812 */ /* 0x000fe400078ec0ff */
[----:B------:R-:W-:-:S02]  /*6bf0*/  IADD3 R36, P1, PT, R37, R4, RZ ;  /* 0x0000000425247210 */ /* 0x000fc40007f3e0ff */
[----:B------:R-:W-:Y:S02]  /*6c00*/  LOP3.LUT R43, R43, 0x7, RZ, 0xc0, !PT ;  /* 0x000000072b2b7812 */ /* 0x000fe400078ec0ff */
[----:B------:R-:W-:Y:S01]  /*6c10*/  IADD3 R38, P2, PT, R41, R16, RZ ;  /* 0x0000001029267210 */ /* 0x000fe20007f5e0ff */
[----:B------:R-:W-:-:S04]  /*6c20*/  IMAD.X R37, R15, 0x1, R5, P1 ;  /* 0x000000010f257824 */ /* 0x000fc800008e0605 */
[----:B------:R-:W-:Y:S01]  /*6c30*/  IMAD.X R39, R43, 0x1, R17, P2 ;  /* 0x000000012b277824 */ /* 0x000fe200010e0611 */
[----:B------:R-:W-:Y:S01]  /*6c40*/  IADD3 R15, P1, PT, R51, 0x18, RZ ;  /* 0x00000018330f7810 */ /* 0x000fe20007f3e0ff */
[----:B--2---:R1:W-:Y:S04]  /*6c50*/  ST.E.64 desc[UR36][R36.64], R22 ;  /* 0x0000001624007985 */ /* 0x0043e8000c101b24 */
[----:B0-----:R-:W2:Y:S01]  /*6c60*/  LD.E.64 R6, desc[UR36][R38.64] ;  /* 0x0000002426067980 */ /* 0x001ea2000c101b00 */
        /* <DEDUP_REMOVED lines=9> */
[----:B-1----:R-:W2:Y:S01]  /*6d00*/  LD.E.64 R22, desc[UR36][R40.64] ;  /* 0x0000002428167980 */ /* 0x002ea2000c101b00 */
        /* <DEDUP_REMOVED lines=37> */
[----:B--2---:R0:W-:Y:S04]  /*6f60*/  ST.E.64 desc[UR36][R34.64], R6 ;  /* 0x0000000622007985 */ /* 0x0041e8000c101b24 */
[----:B-1----:R-:W2:Y:S01]  /*6f70*/  LD.E.64 R22, desc[UR36][R40.64] ;  /* 0x0000002428167980 */ /* 0x002ea2000c101b00 */
[----:B------:R-:W-:Y:S01]  /*6f80*/  IADD3 R36, P1, PT, R15, R4, RZ ;  /* 0x000000040f247210 */ /* 0x000fe20007f3e0ff */
[----:B------:R-:W-:-:S04]  /*6f90*/  VIADD R20, R20, 0x8 ;  /* 0x0000000814147836 */ /* 0x000fc80000000000 */
[----:B------:R-:W-:Y:S02]  /*6fa0*/  IMAD.X R37, R21, 0x1, R5, P1 ;  /* 0x0000000115257824 */ /* 0x000fe400008e0605 */
[----:B------:R-:W-:-:S03]  /*6fb0*/  IMAD.MOV.U32 R21, RZ, RZ, RZ ;  /* 0x000000ffff157224 */ /* 0x000fc600078e00ff */
[----:B--2---:R0:W-:Y:S04]  /*6fc0*/  ST.E.64 desc[UR36][R36.64], R22 ;  /* 0x0000001624007985 */ /* 0x0041e8000c101b24 */
.L_x_94:
[----:B0-----:R-:W-:Y:S02]  /*6fd0*/  IMAD.MOV.U32 R6, RZ, RZ, R18 ;  /* 0x000000ffff067224 */ /* 0x001fe400078e0012 */
[----:B------:R-:W-:Y:S01]  /*6fe0*/  IMAD.MOV.U32 R7, RZ, RZ, R19 ;  /* 0x000000ffff077224 */ /* 0x000fe200078e0013 */
[----:B------:R-:W-:Y:S06]  /*6ff0*/  @!P0 BRA `(.L_x_90) ;  /* 0x0000000400688947 */ /* 0x000fec0003800000 */
        /* <DEDUP_REMOVED lines=28> */
[----:B------:R-:W-:-:S03]  /*71c0*/  IMAD.X R37, R39, 0x1, R5, P1 ;  /* 0x0000000127257824 */ /* 0x000fc600008e0605 */
[----:B------:R-:W-:Y:S02]  /*71d0*/  IADD3.X R39, PT, PT, R43, R17, RZ, P2, !PT ;  /* 0x000000112b277210 */ /* 0x000fe400017fe4ff */
        /* <DEDUP_REMOVED lines=17> */
.L_x_95:
[----:B0-----:R-:W-:Y:S02]  /*72f0*/  IMAD.MOV.U32 R6, RZ, RZ, R18 ;  /* 0x000000ffff067224 */ /* 0x001fe400078e0012 */
[----:B------:R-:W-:Y:S01]  /*7300*/  IMAD.MOV.U32 R7, RZ, RZ, R19 ;  /* 0x000000ffff077224 */ /* 0x000fe200078e0013 */
[----:B------:R-:W-:Y:S06]  /*7310*/  @!P0 BRA `(.L_x_90) ;  /* 0x0000000000a08947 */ /* 0x000fec0003800000 */
[C---:B------:R-:W-:Y:S01]  /*7320*/  IMAD.SHL.U32 R35, R20.reuse, 0x8, RZ ;  /* 0x0000000814237824 */ /* 0x040fe200078e00ff */
[----:B------:R-:W-:-:S04]  /*7330*/  SHF.L.U64.HI R15, R20, 0x3, R21 ;  /* 0x00000003140f7819 */ /* 0x000fc80000010215 */
[----:B------:R-:W-:-:S05]  /*7340*/  IADD3 R20, P0, PT, R35, R16, RZ ;  /* 0x0000001023147210 */ /* 0x000fca0007f1e0ff */
[----:B------:R-:W-:-:S06]  /*7350*/  IMAD.X R21, R15, 0x1, R17, P0 ;  /* 0x000000010f157824 */ /* 0x000fcc00000e0611 */
[----:B------:R-:W2:Y:S01]  /*7360*/  LD.E.64 R20, desc[UR36][R20.64] ;  /* 0x0000002414147980 */ /* 0x000ea2000c101b00 */
[----:B------:R-:W-:Y:S01]  /*7370*/  IADD3 R22, P0, PT, R35, R4, RZ ;  /* 0x0000000423167210 */ /* 0x000fe20007f1e0ff */
[----:B------:R-:W-:Y:S02]  /*7380*/  IMAD.MOV.U32 R6, RZ, RZ, R18 ;  /* 0x000000ffff067224 */ /* 0x000fe400078e0012 */
[----:B------:R-:W-:Y:S02]  /*7390*/  IMAD.MOV.U32 R7, RZ, RZ, R19 ;  /* 0x000000ffff077224 */ /* 0x000fe400078e0013 */
[----:B------:R-:W-:Y:S01]  /*73a0*/  IMAD.X R23, R15, 0x1, R5, P0 ;  /* 0x000000010f177824 */ /* 0x000fe200000e0605 */
[----:B------:R-:W-:-:S04]  /*73b0*/  ISETP.NE.U32.AND P0, PT, R48, 0x1, PT ;  /* 0x000000013000780c */ /* 0x000fc80003f05070 */
[----:B------:R-:W-:Y:S01]  /*73c0*/  ISETP.NE.AND.EX P0, PT, RZ, RZ, PT, P0 ;  /* 0x000000ffff00720c */ /* 0x000fe20003f05300 */
[----:B--2---:R0:W-:-:S12]  /*73d0*/  ST.E.64 desc[UR36][R22.64], R20 ;  /* 0x0000001416007985 */ /* 0x0041d8000c101b24 */
[----:B------:R-:W-:Y:S05]  /*73e0*/  @!P0 BRA `(.L_x_90) ;  /* 0x00000000006c8947 */ /* 0x000fea0003800000 */
[----:B0-----:R-:W-:-:S04]  /*73f0*/  IADD3 R23, P0, PT, R35, 0x8, RZ ;  /* 0x0000000823177810 */ /* 0x001fc80007f1e0ff */
[----:B------:R-:W-:Y:S01]  /*7400*/  LOP3.LUT R23, R23, 0xfffffff8, RZ, 0xc0, !PT ;  /* 0xfffffff817177812 */ /* 0x000fe200078ec0ff */
[----:B------:R-:W-:-:S03]  /*7410*/  IMAD.X R6, RZ, RZ, R15, P0 ;  /* 0x000000ffff067224 */ /* 0x000fc600000e060f */
[----:B------:R-:W-:Y:S02]  /*7420*/  IADD3 R20, P0, PT, R23, R16, RZ ;  /* 0x0000001017147210 */ /* 0x000fe40007f1e0ff */
[----:B------:R-:W-:-:S05]  /*7430*/  LOP3.LUT R6, R6, 0x7, RZ, 0xc0, !PT ;  /* 0x0000000706067812 */ /* 0x000fca00078ec0ff */
[----:B------:R-:W-:-:S06]  /*7440*/  IMAD.X R21, R6, 0x1, R17, P0 ;  /* 0x0000000106157824 */ /* 0x000fcc00000e0611 */
[----:B------:R-:W2:Y:S01]  /*7450*/  LD.E.64 R20, desc[UR36][R20.64] ;  /* 0x0000002414147980 */ /* 0x000ea2000c101b00 */
[----:B------:R-:W-:Y:S01]  /*7460*/  IADD3 R22, P0, PT, R23, R4, RZ ;  /* 0x0000000417167210 */ /* 0x000fe20007f1e0ff */
[----:B------:R-:W-:-:S04]  /*7470*/  IMAD.MOV.U32 R7, RZ, RZ, R19 ;  /* 0x000000ffff077224 */ /* 0x000fc800078e0013 */
[----:B------:R-:W-:Y:S01]  /*7480*/  IMAD.X R23, R6, 0x1, R5, P0 ;  /* 0x0000000106177824 */ /* 0x000fe200000e0605 */
[----:B------:R-:W-:Y:S01]  /*7490*/  ISETP.NE.U32.AND P0, PT, R48, 0x2, PT ;  /* 0x000000023000780c */ /* 0x000fe20003f05070 */
[----:B------:R-:W-:-:S03]  /*74a0*/  IMAD.MOV.U32 R6, RZ, RZ, R18 ;  /* 0x000000ffff067224 */ /* 0x000fc600078e0012 */
[----:B------:R-:W-:Y:S01]  /*74b0*/  ISETP.NE.AND.EX P0, PT, RZ, RZ, PT, P0 ;  /* 0x000000ffff00720c */ /* 0x000fe20003f05300 */
[----:B--2---:R1:W-:-:S12]  /*74c0*/  ST.E.64 desc[UR36][R22.64], R20 ;  /* 0x0000001416007985 */ /* 0x0043d8000c101b24 */
[----:B------:R-:W-:Y:S05]  /*74d0*/  @!P0 BRA `(.L_x_90) ;  /* 0x0000000000308947 */ /* 0x000fea0003800000 */
[----:B-1----:R-:W-:-:S04]  /*74e0*/  IADD3 R23, P0, PT, R35, 0x10, RZ ;  /* 0x0000001023177810 */ /* 0x002fc80007f1e0ff */
        /* <DEDUP_REMOVED lines=8> */
[----:B------:R-:W-:Y:S02]  /*7570*/  IMAD.X R23, R6, 0x1, R5, P0 ;  /* 0x0000000106177824 */ /* 0x000fe400000e0605 */
[----:B------:R-:W-:-:S03]  /*7580*/  IMAD.MOV.U32 R6, RZ, RZ, R18 ;  /* 0x000000ffff067224 */ /* 0x000fc600078e0012 */
[----:B--2---:R2:W-:Y:S04]  /*7590*/  ST.E.64 desc[UR36][R22.64], R20 ;  /* 0x0000001416007985 */ /* 0x0045e8000c101b24 */
.L_x_90:
[----:B------:R-:W-:Y:S05]  /*75a0*/  BSYNC.RECONVERGENT B1 ;  /* 0x0000000000017941 */ /* 0x000fea0003800200 */
.L_x_89:
[----:B------:R-:W-:-:S05]  /*75b0*/  IADD3 R11, P0, PT, R11, 0x1, RZ ;  /* 0x000000010b0b7810 */ /* 0x000fca0007f1e0ff */
[----:B------:R-:W-:Y:S01]  /*75c0*/  IMAD.X R12, RZ, RZ, R12, P0 ;  /* 0x000000ffff0c7224 */ /* 0x000fe200000e060c */
[----:B------:R-:W-:-:S04]  /*75d0*/  ISETP.GE.U32.AND P0, PT, R11, R10, PT ;  /* 0x0000000a0b00720c */ /* 0x000fc80003f06070 */
[----:B------:R-:W-:-:S13]  /*75e0*/  ISETP.GE.U32.AND.EX P0, PT, R12, R0, PT, P0 ;  /* 0x000000000c00720c */ /* 0x000fda0003f06100 */
[----:B------:R-:W-:Y:S05]  /*75f0*/  @!P0 BRA `(.L_x_96) ;  /* 0xffffffb4006c8947 */ /* 0x000fea000383ffff */
[----:B------:R-:W-:Y:S05]  /*7600*/  BRA `(.L_x_27) ;  /* 0x0000004400f07947 */ /* 0x000fea0003800000 */
.L_x_28:
[----:B------:R-:W-:-:S04]  /*7610*/  ISETP.NE.U32.AND P0, PT, R14, RZ, PT ;  /* 0x000000ff0e00720c */ /* 0x000fc80003f05070 */
[----:B------:R-:W-:-:S13]  /*7620*/  ISETP.NE.AND.EX P0, PT, R15, RZ, PT, P0 ;  /* 0x000000ff0f00720c */ /* 0x000fda0003f05300 */
[----:B------:R-:W-:Y:S05]  /*7630*/  @P0 BRA `(.L_x_97) ;  /* 0x0000000400d40947 */ /* 0x000fea0003800000 */
[----:B------:R-:W-:Y:S01]  /*7640*/  IADD3 R3, P1, PT, R11, 0x1, RZ ;  /* 0x000000010b037810 */ /* 0x000fe20007f3e0ff */
[----:B------:R-:W-:Y:S03]  /*7650*/  BSSY.RECONVERGENT B1, `(.L_x_98) ;  /* 0x0000036000017945 */ /* 0x000fe60003800200 */
[----:B------:R-:W-:Y:S01]  /*7660*/  ISETP.GT.U32.AND P0, PT, R10, R3, PT ;  /* 0x000000030a00720c */ /* 0x000fe20003f04070 */
[----:B------:R-:W-:-:S05]  /*7670*/  IMAD.X R9, RZ, RZ, R12, P1 ;  /* 0x000000ffff097224 */ /* 0x000fca00008e060c */
[----:B------:R-:W-:-:S04]  /*7680*/  ISETP.GT.U32.AND.EX P0, PT, R0, R9, PT, P0 ;  /* 0x000000090000720c */ /* 0x000fc80003f04100 */
[----:B------:R-:W-:Y:S02]  /*7690*/  SEL R10, R10, R3, P0 ;  /* 0x000000030a0a7207 */ /* 0x000fe40000000000 */
[----:B------:R-:W-:Y:S02]  /*76a0*/  SEL R3, R0, R9, P0 ;  /* 0x0000000900037207 */ /* 0x000fe40000000000 */
[CC--:B------:R-:W-:Y:S02]  /*76b0*/  IADD3 R13, P2, PT, R10.reuse, -R11.reuse, RZ ;  /* 0x8000000b0a0d7210 */ /* 0x0c0fe40007f5e0ff */
[----:B------:R-:W-:Y:S02]  /*76c0*/  IADD3 R11, P3, PT, -R10, R11, RZ ;  /* 0x0000000b0a0b7210 */ /* 0x000fe40007f7e1ff */
[----:B------:R-:W-:Y:S01]  /*76d0*/  LOP3.LUT R20, R13, 0x7, RZ, 0xc0, !PT ;  /* 0x000000070d147812 */ /* 0x000fe200078ec0ff */
[----:B------:R-:W-:Y:S01]  /*76e0*/  IMAD.X R15, R3, 0x1, ~R12, P2 ;  /* 0x00000001030f7824 */ /* 0x000fe200010e0e0c */
[----:B------:R-:W-:Y:S01]  /*76f0*/  ISETP.GT.U32.AND P1, PT, R11, -0x8, PT ;  /* 0xfffffff80b00780c */ /* 0x000fe20003f24070 */
[----:B------:R-:W-:Y:S01]  /*7700*/  IMAD.X R0, R12, 0x1, ~R3, P3 ;  /* 0x000000010c007824 */ /* 0x000fe200018e0e03 */
[----:B------:R-:W-:-:S04]  /*7710*/  ISETP.NE.U32.AND P0, PT, R20, RZ, PT ;  /* 0x000000ff1400720c */ /* 0x000fc80003f05070 */
[----:B------:R-:W-:Y:S02]  /*7720*/  ISETP.GT.U32.AND.EX P1, PT, R0, -0x1, PT, P1 ;  /* 0xffffffff0000780c */ /* 0x000fe40003f24110 */
[----:B------:R-:W-:-:S11]  /*7730*/  ISETP.NE.AND.EX P0, PT, RZ, RZ, PT, P0 ;  /* 0x000000ffff00720c */ /* 0x000fd60003f05300 */
[----:B------:R-:W-:Y:S05]  /*7740*/  @P1 BRA `(.L_x_99) ;  /* 0x0000000000981947 */ /* 0x000fea0003800000 */
[----:B------:R-:W-:Y:S02]  /*7750*/  IMAD.MOV.U32 R3, RZ, RZ, R17 ;  /* 0x000000ffff037224 */ /* 0x000fe400078e0011 */
[----:B------:R-:W-:-:S05]  /*7760*/  IMAD.MOV.U32 R2, RZ, RZ, R16 ;  /* 0x000000ffff027224 */ /* 0x000fca00078e0010 */
[----:B------:R-:W2:Y:S01]  /*7770*/  LD.E R3, desc[UR36][R2.64] ;  /* 0x0000002402037980 */ /* 0x000ea2000c101900 */
[----:B------:R-:W-:Y:S01]  /*7780*/  LOP3.LUT R19, R13, 0xfffffff8, RZ, 0xc0, !PT ;  /* 0xfffffff80d137812 */ /* 0x000fe200078ec0ff */
[----:B------:R-:W-:Y:S02]  /*7790*/  IMAD.MOV.U32 R0, RZ, RZ, RZ ;  /* 0x000000ffff007224 */ /* 0x000fe400078e00ff */
[----:B------:R-:W-:Y:S02]  /*77a0*/  IMAD.MOV.U32 R12, RZ, RZ, RZ ;  /* 0x000000ffff0c7224 */ /* 0x000fe400078e00ff */
[----:B--2---:R-:W-:-:S06]  /*77b0*/  IMAD R8, R3, 0x8, R18 ;  /* 0x0000000803087824 */ /* 0x004fcc00078e0212 */
[----:B------:R-:W0:Y:S02]  /*77c0*/  LDS.64 R8, [R8+0x8] ;  /* 0x0000080008087984 */ /* 0x000e240000000a00 */
[----:B0-----:R-:W-:-:S11]  /*77d0*/  DADD R10, RZ, R8 ;  /* 0x00000000ff0a7229 */ /* 0x001fd60000000008 */
.L_x_100:
[----:B-----5:R-:W-:Y:S01]  /*77e0*/  DSETP.GEU.AND P1, PT, R8, R6, PT ;  /* 0x000000060800722a */ /* 0x020fe20003f2e000 */
[----:B------:R-:W-:-:S05]  /*77f0*/  IADD3 R0, P2, PT, R0, 0x8, RZ ;  /* 0x0000000800007810 */ /* 0x000fca0007f5e0ff */
[----:B------:R-:W-:Y:S01]  /*7800*/  FSEL R2, R10, R6, !P1 ;  /* 0x000000060a027208 */ /* 0x000fe20004800000 */
[----:B------:R-:W-:Y:S01]  /*7810*/  IMAD.X R12, RZ, RZ, R12, P2 ;  /* 0x000000ffff0c7224 */ /* 0x000fe200010e060c */
[----:B------:R-:W-:-:S06]  /*7820*/  FSEL R3, R11, R7, !P1 ;  /* 0x000000070b037208 */ /* 0x000fcc0004800000 */
[----:B------:R-:W-:-:S06]  /*7830*/  DSETP.GEU.AND P1, PT, R8, R2, PT ;  /* 0x000000020800722a */ /* 0x000fcc0003f2e000 */
[----:B------:R-:W-:Y:S02]  /*7840*/  FSEL R2, R10, R2, !P1 ;  /* 0x000000020a027208 */ /* 0x000fe40004800000 */
        /* <DEDUP_REMOVED lines=15> */
[----:B------:R-:W-:Y:S02]  /*7940*/  FSEL R3, R11, R3, !P1 ;  /* 0x000000030b037208 */ /* 0x000fe40004800000 */
[----:B------:R-:W-:-:S04]  /*7950*/  ISETP.NE.U32.AND P1, PT, R0, R19, PT ;  /* 0x000000130000720c */ /* 0x000fc80003f25070 */
[----:B------:R-:W-:Y:S01]  /*7960*/  ISETP.NE.AND.EX P1, PT, R12, R15, PT, P1 ;  /* 0x0000000f0c00720c */ /* 0x000fe20003f25310 */
[----:B------:R-:W-:-:S06]  /*7970*/  DSETP.GEU.AND P2, PT, R8, R2, PT ;  /* 0x000000020800722a */ /* 0x000fcc0003f4e000 */
[----:B------:R-:W-:Y:S02]  /*7980*/  FSEL R6, R10, R2, !P2 ;  /* 0x000000020a067208 */ /* 0x000fe40005000000 */
[----:B------:R-:W-:-:S04]  /*7990*/  FSEL R7, R11, R3, !P2 ;  /* 0x000000030b077208 */ /* 0x000fc80005000000 */
[----:B------:R-:W-:Y:S05]  /*79a0*/  @P1 BRA `(.L_x_100) ;  /* 0xfffffffc008c1947 */ /* 0x000fea000383ffff */
.L_x_99:
[----:B------:R-:W-:Y:S05]  /*79b0*/  BSYNC.RECONVERGENT B1 ;  /* 0x0000000000017941 */ /* 0x000fea0003800200 */
.L_x_98:
[----:B------:R-:W-:Y:S04]  /*79c0*/  BSSY.RECONVERGENT B1, `(.L_x_101) ;  /* 0x000003b000017945 */ /* 0x000fe80003800200 */
[----:B------:R-:W-:Y:S05]  /*79d0*/  @!P0 BRA `(.L_x_102) ;  /* 0x0000000000e48947 */ /* 0x000fea0003800000 */
[----:B------:R-:W-:Y:S01]  /*79e0*/  ISETP.GE.U32.AND P0, PT, R20, 0x4, PT ;  /* 0x000000041400780c */ /* 0x000fe20003f06070 */
[----:B------:R-:W-:Y:S01]  /*79f0*/  BSSY.RECONVERGENT B2, `(.L_x_103) ;  /* 0x0000018000027945 */ /* 0x000fe20003800200 */
[----:B------:R-:W-:Y:S02]  /*7a00*/  LOP3.LUT R12, R13, 0x3, RZ, 0xc0, !PT ;  /* 0x000000030d0c7812 */ /* 0x000fe400078ec0ff */
[----:B------:R-:W-:Y:S02]  /*7a10*/  ISETP.GE.U32.AND.EX P0, PT, RZ, RZ, PT, P0 ;  /* 0x000000ffff00720c */ /* 0x000fe40003f06100 */
[----:B------:R-:W-:-:S04]  /*7a20*/  ISETP.NE.U32.AND P1, PT, R12, RZ, PT ;  /* 0x000000ff0c00720c */ /* 0x000fc80003f25070 */
[----:B------:R-:W-:-:S07]  /*7a30*/  ISETP.NE.AND.EX P1, PT, RZ, RZ, PT, P1 ;  /* 0x000000ffff00720c */ /* 0x000fce0003f25310 */
[----:B------:R-:W-:Y:S06]  /*7a40*/  @!P0 BRA `(.L_x_104) ;  /* 0x0000000000488947 */ /* 0x000fec0003800000 */
[----:B------:R-:W-:Y:S02]  /*7a50*/  IMAD.MOV.U32 R11, RZ, RZ, R17 ;  /* 0x000000ffff0b7224 */ /* 0x000fe400078e0011 */
[----:B------:R-:W-:-:S05]  /*7a60*/  IMAD.MOV.U32 R10, RZ, RZ, R16 ;  /* 0x000000ffff0a7224 */ /* 0x000fca00078e0010 */
[----:B------:R-:W2:Y:S02]  /*7a70*/  LD.E R11, desc[UR36][R10.64] ;  /* 0x000000240a0b7980 */ /* 0x000ea4000c101900 */
[----:B--2---:R-:W-:-:S06]  /*7a80*/  IMAD R2, R11, 0x8, R18 ;  /* 0x000000080b027824 */ /* 0x004fcc00078e0212 */
[----:B------:R-:W0:Y:S02]  /*7a90*/  LDS.64 R2, [R2+0x8] ;  /* 0x0000080002027984 */ /* 0x000e240000000a00 */
[----:B0-----:R-:W-:Y:S02]  /*7aa0*/  DADD R8, RZ, R2 ;  /* 0x00000000ff087229 */ /* 0x001fe40000000002 */
[----:B-----5:R-:W-:-:S08]  /*7ab0*/  DSETP.GEU.AND P0, PT, R2, R6, PT ;  /* 0x000000060200722a */ /* 0x020fd00003f0e000 */
        /* <DEDUP_REMOVED lines=10> */
[----:B------:R-:W-:-:S07]  /*7b60*/  FSEL R7, R9, R7, !P0 ;  /* 0x0000000709077208 */ /* 0x000fce0004000000 */
.L_x_104:
[----:B------:R-:W-:Y:S05]  /*7b70*/  BSYNC.RECONVERGENT B2 ;  /* 0x0000000000027941 */ /* 0x000fea0003800200 */
.L_x_103:
[----:B------:R-:W-:Y:S05]  /*7b80*/  @!P1 BRA `(.L_x_102) ;  /* 0x0000000000789947 */ /* 0x000fea0003800000 */
[----:B------:R-:W-:Y:S01]  /*7b90*/  ISETP.NE.U32.AND P0, PT, R12, 0x1, PT ;  /* 0x000000010c00780c */ /* 0x000fe20003f05070 */
[----:B------:R-:W-:Y:S01]  /*7ba0*/  BSSY.RECONVERGENT B2, `(.L_x_105) ;  /* 0x0000012000027945 */ /* 0x000fe20003800200 */
[----:B------:R-:W-:Y:S02]  /*7bb0*/  LOP3.LUT R0, R13, 0x1, RZ, 0xc0, !PT ;  /* 0x000000010d007812 */ /* 0x000fe400078ec0ff */
[----:B------:R-:W-:Y:S02]  /*7bc0*/  ISETP.NE.AND.EX P0, PT, RZ, RZ, PT, P0 ;  /* 0x000000ffff00720c */ /* 0x000fe40003f05300 */
[----:B------:R-:W-:-:S04]  /*7bd0*/  ISETP.NE.U32.AND P1, PT, R0, 0x1, PT ;  /* 0x000000010000780c */ /* 0x000fc80003f25070 */
[----:B------:R-:W-:-:S07]  /*7be0*/  ISETP.NE.U32.AND.EX P1, PT, RZ, RZ, PT, P1 ;  /* 0x000000ffff00720c */ /* 0x000fce0003f25110 */
        /* <DEDUP_REMOVED lines=12> */
[----:B------:R-:W-:-:S07]  /*7cb0*/  FSEL R7, R11, R7, !P0 ;  /* 0x000000070b077208 */ /* 0x000fce0004000000 */
.L_x_106:
[----:B------:R-:W-:Y:S05]  /*7cc0*/  BSYNC.RECONVERGENT B2 ;  /* 0x0000000000027941 */ /* 0x000fea0003800200 */
.L_x_105:
[----:B------:R-:W-:Y:S05]  /*7cd0*/  @P1 BRA `(.L_x_102) ;  /* 0x0000000000241947 */ /* 0x000fea0003800000 */
        /* <DEDUP_REMOVED lines=8> */
[----:B------:R-:W-:-:S07]  /*7d60*/  FSEL R7, R11, R7, !P0 ;  /* 0x000000070b077208 */ /* 0x000fce0004000000 */
.L_x_102:
[----:B------:R-:W-:Y:S05]  /*7d70*/  BSYNC.RECONVERGENT B1 ;  /* 0x0000000000017941 */ /* 0x000fea0003800200 */
.L_x_101:
[----:B------:R-:W-:Y:S05]  /*7d80*/  BRA `(.L_x_27) ;  /* 0x0000004000107947 */ /* 0x000fea0003800000 */
.L_x_97:
[----:B------:R-:W-:-:S04]  /*7d90*/  ISETP.GE.U32.AND P0, PT, R14, 0x2, PT ;  /* 0x000000020e00780c */ /* 0x000fc80003f06070 */
[----:B------:R-:W-:-:S13]  /*7da0*/  ISETP.GE.U32.AND.EX P0, PT, R15, RZ, PT, P0 ;  /* 0x000000ff0f00720c */ /* 0x000fda0003f06100 */
[----:B------:R-:W-:Y:S05]  /*7db0*/  @!P0 BRA `(.L_x_107) ;  /* 0x0000003000688947 */ /* 0x000fea0003800000 */
[C---:B------:R-:W-:Y:S01]  /*7dc0*/  VIADD R52, R14.reuse, 0x7 ;  /* 0x000000070e347836 */ /* 0x040fe20000000000 */
[C---:B------:R-:W-:Y:S01]  /*7dd0*/  LOP3.LUT R49, R14.reuse, 0xf, RZ, 0xc0, !PT ;  /* 0x0000000f0e317812 */ /* 0x040fe200078ec0ff */
[C---:B------:R-:W-:Y:S01]  /*7de0*/  VIADD R50, R14.reuse, 0x3 ;  /* 0x000000030e327836 */ /* 0x040fe20000000000 */
[----:B------:R-:W-:Y:S02]  /*7df0*/  LOP3.LUT R48, R14, 0x7, RZ, 0xc0, !PT ;  /* 0x000000070e307812 */ /* 0x000fe400078ec0ff */
[----:B------:R-:W-:Y:S02]  /*7e00*/  LOP3.LUT R28, R52, 0x7, RZ, 0xc0, !PT ;  /* 0x00000007341c7812 */ /* 0x000fe400078ec0ff */
[----:B------:R-:W-:Y:S02]  /*7e10*/  IADD3 R47, P1, PT, R49, -0x1, RZ ;  /* 0xffffffff312f7810 */ /* 0x000fe40007f3e0ff */
[----:B------:R-:W-:Y:S02]  /*7e20*/  IADD3 R46, P2, PT, R48, -0x1, RZ ;  /* 0xffffffff302e7810 */ /* 0x000fe40007f5e0ff */
[----:B------:R-:W-:Y:S01]  /*7e30*/  IADD3 R28, P0, PT, R28, -0x1, RZ ;  /* 0xffffffff1c1c7810 */ /* 0x000fe20007f1e0ff */
[----:B------:R-:W-:Y:S01]  /*7e40*/  IMAD.X R44, RZ, RZ, -0x1, P1 ;  /* 0xffffffffff2c7424 */ /* 0x000fe200008e06ff */
[C---:B------:R-:W-:Y:S01]  /*7e50*/  LOP3.LUT R51, R14.reuse, 0x3, RZ, 0xc0, !PT ;  /* 0x000000030e337812 */ /* 0x040fe200078ec0ff */
[----:B------:R-:W-:Y:S01]  /*7e60*/  IMAD.X R42, RZ, RZ, -0x1, P2 ;  /* 0xffffffffff2a7424 */ /* 0x000fe200010e06ff */
[C---:B------:R-:W-:Y:S01]  /*7e70*/  LOP3.LUT R29, R14.reuse, 0xfffffffc, RZ, 0xc0, !PT ;  /* 0xfffffffc0e1d7812 */ /* 0x040fe200078ec0ff */
[----:B------:R-:W-:Y:S01]  /*7e80*/  IMAD.X R35, RZ, RZ, -0x1, P0 ;  /* 0xffffffffff237424 */ /* 0x000fe200000e06ff */
[----:B------:R-:W-:-:S02]  /*7e90*/  LOP3.LUT R27, R14, 0xfffffff0, RZ, 0xc0, !PT ;  /* 0xfffffff00e1b7812 */ /* 0x000fc400078ec0ff */
[----:B------:R-:W-:Y:S02]  /*7ea0*/  LOP3.LUT R26, R8, 0xfffffff8, RZ, 0xc0, !PT ;  /* 0xfffffff8081a7812 */ /* 0x000fe400078ec0ff */
[----:B------:R-:W-:-:S07]  /*7eb0*/  LOP3.LUT R45, R50, 0x3, RZ, 0xc0, !PT ;  /* 0x00000003322d7812 */ /* 0x000fce00078ec0ff */
.L_x_161:
[----:B------:R-:W-:Y:S01]  /*7ec0*/  BSSY.RECONVERGENT B1, `(.L_x_108) ;  /* 0x0000109000017945 */ /* 0x000fe20003800200 */
[----:B------:R-:W-:Y:S02]  /*7ed0*/  IMAD.MOV.U32 R34, RZ, RZ, RZ ;  /* 0x000000ffff227224 */ /* 0x000fe400078e00ff */
[----:B------:R-:W-:Y:S02]  /*7ee0*/  IMAD.MOV.U32 R33, RZ, RZ, RZ ;  /* 0x000000ffff217224 */ /* 0x000fe400078e00ff */
[----:B------:R-:W-:Y:S02]  /*7ef0*/  IMAD.MOV.U32 R36, RZ, RZ, R11 ;  /* 0x000000ffff247224 */ /* 0x000fe400078e000b */
[----:B012---:R-:W-:-:S07]  /*7f00*/  IMAD.MOV.U32 R43, RZ, RZ, R12 ;  /* 0x000000ffff2b7224 */ /* 0x007fce00078e000c */
.L_x_133:
[----:B------:R-:W0:Y:S01]  /*7f10*/  LDCU UR4, c[0x0][0x3b0] ;  /* 0x00007600ff0477ac */ /* 0x000e220008000800 */
[----:B------:R-:W-:Y:S01]  /*7f20*/  LOP3.LUT R32, RZ, R34, RZ, 0x33, !PT ;  /* 0x00000022ff207212 */ /* 0x000fe200078e33ff */
[----:B------:R-:W-:Y:S01]  /*7f30*/  BSSY.RECONVERGENT B2, `(.L_x_109) ;  /* 0x0000022000027945 */ /* 0x000fe20003800200 */
[----:B------:R-:W-:Y:S02]  /*7f40*/  IMAD.MOV.U32 R31, RZ, RZ, R34 ;  /* 0x000000ffff1f7224 */ /* 0x000fe400078e0022 */
[----:B------:R-:W-:Y:S01]  /*7f50*/  IMAD.MOV.U32 R30, RZ, RZ, R33 ;  /* 0x000000ffff1e7224 */ /* 0x000fe200078e0021 */
[----:B0-----:R-:W-:-:S05]  /*7f60*/  IADD3 R32, PT, PT, R32, UR4, RZ ;  /* 0x0000000420207c10 */ /* 0x001fca000fffe0ff */
        /* <DEDUP_REMOVED lines=25> */
.L_x_110:
[----:B------:R-:W-:Y:S01]  /*8100*/  IMAD.MOV.U32 R41, RZ, RZ, R36 ;  /* 0x000000ffff297224 */ /* 0x000fe200078e0024 */
[----:B------:R-:W-:-:S07]  /*8110*/  MOV R40, 0x8130 ;  /* 0x0000813000287802 */ /* 0x000fce0000000f00 */
[----:B-----5:R-:W-:Y:S05]  /*8120*/  CALL.REL.NOINC `($__internal_0_$__cuda_sm20_div_u64) ;  /* 0x0000005000007944 */ /* 0x020fea0003c00000 */
[----:B------:R-:W-:Y:S02]  /*8130*/  IMAD.MOV.U32 R14, RZ, RZ, R20 ;  /* 0x000000ffff0e7224 */ /* 0x000fe400078e0014 */
[----:B------:R-:W-:-:S07]  /*8140*/  IMAD.MOV.U32 R15, RZ, RZ, R21 ;  /* 0x000000ffff0f7224 */ /* 0x000fce00078e0015 */
.L_x_111:
[----:B------:R-:W-:Y:S05]  /*8150*/  BSYNC.RECONVERGENT B2 ;  /* 0x0000000000027941 */ /* 0x000fea0003800200 */
.L_x_109:
        /* <DEDUP_REMOVED lines=27> */
.L_x_113:
[----:B------:R-:W-:Y:S01]  /*8310*/  IMAD.MOV.U32 R39, RZ, RZ, R43 ;  /* 0x000000ffff277224 */ /* 0x000fe200078e002b */
[----:B------:R-:W-:-:S07]  /*8320*/  MOV R38, 0x8340 ;  /* 0x0000834000267802 */ /* 0x000fce0000000f00 */
[----:B-----5:R-:W-:Y:S05]  /*8330*/  CALL.REL.NOINC `($__internal_1_$__cuda_sm20_rem_u64) ;  /* 0x00000050008c7944 */ /* 0x020fea0003c00000 */
[----:B------:R-:W-:-:S07]  /*8340*/  IMAD.MOV.U32 R37, RZ, RZ, R43 ;  /* 0x000000ffff257224 */ /* 0x000fce00078e002b */
.L_x_114:
[----:B------:R-:W-:Y:S05]  /*8350*/  BSYNC.RECONVERGENT B2 ;  /* 0x0000000000027941 */ /* 0x000fea0003800200 */
.L_x_112:
        /* <DEDUP_REMOVED lines=25> */
.L_x_116:
[----:B------:R-:W-:Y:S01]  /*84f0*/  IMAD.MOV.U32 R41, RZ, RZ, R36 ;  /* 0x000000ffff297224 */ /* 0x000fe200078e0024 */
[----:B------:R-:W-:Y:S01]  /*8500*/  MOV R40, 0x8530 ;  /* 0x0000853000287802 */ /* 0x000fe20000000f00 */
[----:B------:R-:W-:-:S07]  /*8510*/  IMAD.MOV.U32 R43, RZ, RZ, R37 ;  /* 0x000000ffff2b7224 */ /* 0x000fce00078e0025 */
[----:B-----5:R-:W-:Y:S05]  /*8520*/  CALL.REL.NOINC `($__internal_0_$__cuda_sm20_div_u64) ;  /* 0x0000004c00007944 */ /* 0x020fea0003c00000 */
[----:B------:R-:W-:Y:S02]  /*8530*/  IMAD.MOV.U32 R14, RZ, RZ, R20 ;  /* 0x000000ffff0e7224 */ /* 0x000fe400078e0014 */
[----:B------:R-:W-:-:S07]  /*8540*/  IMAD.MOV.U32 R15, RZ, RZ, R21 ;  /* 0x000000ffff0f7224 */ /* 0x000fce00078e0015 */
.L_x_117:
[----:B------:R-:W-:Y:S05]  /*8550*/  BSYNC.RECONVERGENT B2 ;  /* 0x0000000000027941 */ /* 0x000fea0003800200 */
.L_x_115:
        /* <DEDUP_REMOVED lines=25> */
.L_x_119:
[----:B------:R-:W-:Y:S01]  /*86f0*/  IMAD.MOV.U32 R39, RZ, RZ, R37 ;  /* 0x000000ffff277224 */ /* 0x000fe200078e0025 */
[----:B------:R-:W-:-:S07]  /*8700*/  MOV R38, 0x8720 ;  /* 0x0000872000267802 */ /* 0x000fce0000000f00 */
[----:B-----5:R-:W-:Y:S05]  /*8710*/  CALL.REL.NOINC `($__internal_1_$__cuda_sm20_rem_u64) ;  /* 0x0000004c00947944 */ /* 0x020fea0003c00000 */
[----:B------:R-:W-:-:S07]  /*8720*/  IMAD.MOV.U32 R37, RZ, RZ, R43 ;  /* 0x000000ffff257224 */ /* 0x000fce00078e002b */
.L_x_120:
[----:B------:R-:W-:Y:S05]  /*8730*/  BSYNC.RECONVERGENT B2 ;  /* 0x0000000000027941 */ /* 0x000fea0003800200 */
.L_x_118:
        /* <DEDUP_REMOVED lines=20> */
[----:B------:R-:W-:Y:S02]  /*8880*/  ISETP.GE.U32.AND P1, PT, R15, R22, PT ;  /* 0x000000160f00720c */ /* 0x000fe40003f26070 */
[----:B------:R-:W-:-:S11]  /*8890*/  MOV R15, RZ ;  /* 0x000000ff000f7202 */ /* 0x000fd60000000f00 */
[----:B------:R-:W-:Y:S01]  /*88a0*/  @P1 VIADD R14, R14, 0x1 ;  /* 0x000000010e0e1836 */ /* 0x000fe20000000000 */
[----:B------:R-:W-:Y:S01]  /*88b0*/  @!P2 LOP3.LUT R14, RZ, R22, RZ, 0x33, !PT ;  /* 0x00000016ff0ea212 */ /* 0x000fe200078e33ff */
[----:B------:R-:W-:Y:S06]  /*88c0*/  BRA `(.L_x_123) ;  /* 0x0000000000187947 */ /* 0x000fec0003800000 */
.L_x_122:
[----:B------:R-:W-:Y:S01]  /*88d0*/  IMAD.MOV.U32 R41, RZ, RZ, R36 ;  /* 0x000000ffff297224 */ /* 0x000fe200078e0024 */
[----:B------:R-:W-:Y:S01]  /*88e0*/  MOV R40, 0x8910 ;  /* 0x0000891000287802 */ /* 0x000fe20000000f00 */
[----:B------:R-:W-:-:S07]  /*88f0*/  IMAD.MOV.U32 R43, RZ, RZ, R37 ;  /* 0x000000ffff2b7224 */ /* 0x000fce00078e0025 */
[----:B-----5:R-:W-:Y:S05]  /*8900*/  CALL.REL.NOINC `($__internal_0_$__cuda_sm20_div_u64) ;  /* 0x0000004800087944 */ /* 0x020fea0003c00000 */
[----:B------:R-:W-:Y:S02]  /*8910*/  IMAD.MOV.U32 R14, RZ, RZ, R20 ;  /* 0x000000ffff0e7224 */ /* 0x000fe400078e0014 */
[----:B------:R-:W-:-:S07]  /*8920*/  IMAD.MOV.U32 R15, RZ, RZ, R21 ;  /* 0x000000ffff0f7224 */ /* 0x000fce00078e0015 */
.L_x_123:
[----:B------:R-:W-:Y:S05]  /*8930*/  BSYNC.RECONVERGENT B2 ;  /* 0x0000000000027941 */ /* 0x000fea0003800200 */
.L_x_121:
        /* <DEDUP_REMOVED lines=25> */
.L_x_125:
[----:B------:R-:W-:Y:S01]  /*8ad0*/  IMAD.MOV.U32 R39, RZ, RZ, R37 ;  /* 0x000000ffff277224 */ /* 0x000fe200078e0025 */
[----:B------:R-:W-:-:S07]  /*8ae0*/  MOV R38, 0x8b00 ;  /* 0x00008b0000267802 */ /* 0x000fce0000000f00 */
[----:B-----5:R-:W-:Y:S05]  /*8af0*/  CALL.REL.NOINC `($__internal_1_$__cuda_sm20_rem_u64) ;  /* 0x00000048009c7944 */ /* 0x020fea0003c00000 */
[----:B------:R-:W-:-:S07]  /*8b00*/  IMAD.MOV.U32 R37, RZ, RZ, R43 ;  /* 0x000000ffff257224 */ /* 0x000fce00078e002b */
.L_x_126:
[----:B------:R-:W-:Y:S05]  /*8b10*/  BSYNC.RECONVERGENT B2 ;  /* 0x0000000000027941 */ /* 0x000fea0003800200 */
.L_x_124:
        /* <DEDUP_REMOVED lines=25> */
.L_x_128:
[----:B------:R-:W-:Y:S01]  /*8cb0*/  IMAD.MOV.U32 R41, RZ, RZ, R36 ;  /* 0x000000ffff297224 */ /* 0x000fe200078e0024 */
[----:B------:R-:W-:Y:S01]  /*8cc0*/  MOV R40, 0x8cf0 ;  /* 0x00008cf000287802 */ /* 0x000fe20000000f00 */
[----:B------:R-:W-:-:S07]  /*8cd0*/  IMAD.MOV.U32 R43, RZ, RZ, R37 ;  /* 0x000000ffff2b7224 */ /* 0x000fce00078e0025 */
[----:B-----5:R-:W-:Y:S05]  /*8ce0*/  CALL.REL.NOINC `($__internal_0_$__cuda_sm20_div_u64) ;  /* 0x0000004400107944 */ /* 0x020fea0003c00000 */
[----:B------:R-:W-:Y:S02]  /*8cf0*/  IMAD.MOV.U32 R14, RZ, RZ, R20 ;  /* 0x000000ffff0e7224 */ /* 0x000fe400078e0014 */
[----:B------:R-:W-:-:S07]  /*8d00*/  IMAD.MOV.U32 R15, RZ, RZ, R21 ;  /* 0x000000ffff0f7224 */ /* 0x000fce00078e0015 */
.L_x_129:
[----:B------:R-:W-:Y:S05]  /*8d10*/  BSYNC.RECONVERGENT B2 ;  /* 0x0000000000027941 */ /* 0x000fea0003800200 */
.L_x_127:
        /* <DEDUP_REMOVED lines=25> */
.L_x_131:
[----:B------:R-:W-:Y:S01]  /*8eb0*/  IMAD.MOV.U32 R39, RZ, RZ, R37 ;  /* 0x000000ffff277224 */ /* 0x000fe200078e0025 */
[----:B------:R-:W-:-:S07]  /*8ec0*/  MOV R38, 0x8ee0 ;  /* 0x00008ee000267802 */ /* 0x000fce0000000f00 */
[----:B-----5:R-:W-:Y:S05]  /*8ed0*/  CALL.REL.NOINC `($__internal_1_$__cuda_sm20_rem_u64) ;  /* 0x0000004400a47944 */ /* 0x020fea0003c00000 */
.L_x_132:
[----:B------:R-:W-:Y:S05]  /*8ee0*/  BSYNC.RECONVERGENT B2 ;  /* 0x0000000000027941 */ /* 0x000fea0003800200 */
.L_x_130:
[----:B------:R-:W0:Y:S01]  /*8ef0*/  LDCU UR4, c[0x0][0x3b4] ;  /* 0x00007680ff0477ac */ /* 0x000e220008000800 */
[----:B------:R-:W-:-:S05]  /*8f00*/  IADD3 R34, P0, PT, R34, 0x4, RZ ;  /* 0x0000000422227810 */ /* 0x000fca0007f1e0ff */
[----:B------:R-:W-:Y:S01]  /*8f10*/  IMAD.X R33, RZ, RZ, R33, P0 ;  /* 0x000000ffff217224 */ /* 0x000fe200000e0621 */
[----:B------:R-:W-:-:S04]  /*8f20*/  ISETP.NE.U32.AND P0, PT, R34, R29, PT ;  /* 0x0000001d2200720c */ /* 0x000fc80003f05070 */
[----:B0-----:R-:W-:-:S13]  /*8f30*/  ISETP.NE.AND.EX P0, PT, R33, UR4, PT, P0 ;  /* 0x0000000421007c0c */ /* 0x001fda000bf05300 */
[----:B------:R-:W-:Y:S05]  /*8f40*/  @P0 BRA `(.L_x_133) ;  /* 0xffffffec00f00947 */ /* 0x000fea000383ffff */
[----:B------:R-:W-:Y:S05]  /*8f50*/  BSYNC.RECONVERGENT B1 ;  /* 0x0000000000017941 */ /* 0x000fea0003800200 */
.L_x_108:
[----:B------:R-:W-:-:S04]  /*8f60*/  ISETP.NE.U32.AND P0, PT, R51, RZ, PT ;  /* 0x000000ff3300720c */ /* 0x000fc80003f05070 */
[----:B------:R-:W-:-:S13]  /*8f70*/  ISETP.NE.AND.EX P0, PT, RZ, RZ, PT, P0 ;  /* 0x000000ffff00720c */ /* 0x000fda0003f05300 */
[----:B------:R-:W-:Y:S05]  /*8f80*/  @!P0 BRA `(.L_x_134) ;  /* 0x0000000800b88947 */ /* 0x000fea0003800000 */
[----:B------:R-:W0:Y:S01]  /*8f90*/  LDCU UR4, c[0x0][0x3b4] ;  /* 0x00007680ff0477ac */ /* 0x000e220008000800 */
[----:B------:R-:W-:Y:S01]  /*8fa0*/  ISETP.NE.U32.AND P1, PT, R51, 0x1, PT ;  /* 0x000000013300780c */ /* 0x000fe20003f25070 */
[----:B------:R-:W-:-:S03]  /*8fb0*/  IMAD.MOV.U32 R33, RZ, RZ, R29 ;  /* 0x000000ffff217224 */ /* 0x000fc600078e001d */
[----:B------:R-:W-:Y:S01]  /*8fc0*/  ISETP.NE.AND.EX P1, PT, RZ, RZ, PT, P1 ;  /* 0x000000ffff00720c */ /* 0x000fe20003f25310 */
[----:B0-----:R-:W-:-:S12]  /*8fd0*/  IMAD.U32 R34, RZ, RZ, UR4 ;  /* 0x00000004ff227e24 */ /* 0x001fd8000f8e00ff */
[----:B------:R-:W-:Y:S05]  /*8fe0*/  @!P1 BRA `(.L_x_135) ;  /* 0x0000000400f09947 */ /* 0x000fea0003800000 */
        /* <DEDUP_REMOVED lines=25> */
.L_x_137:
[----:B------:R-:W-:Y:S01]  /*9180*/  IMAD.MOV.U32 R41, RZ, RZ, R36 ;  /* 0x000000ffff297224 */ /* 0x000fe200078e0024 */
[----:B------:R-:W-:-:S07]  /*9190*/  MOV R40, 0x91b0 ;  /* 0x000091b000287802 */ /* 0x000fce0000000f00 */
[----:B-----5:R-:W-:Y:S05]  /*91a0*/  CALL.REL.NOINC `($__internal_0_$__cuda_sm20_div_u64) ;  /* 0x0000003c00e07944 */ /* 0x020fea0003c00000 */
[----:B------:R-:W-:Y:S02]  /*91b0*/  IMAD.MOV.U32 R14, RZ, RZ, R20 ;  /* 0x000000ffff0e7224 */ /* 0x000fe400078e0014 */
[----:B------:R-:W-:-:S07]  /*91c0*/  IMAD.MOV.U32 R15, RZ, RZ, R21 ;  /* 0x000000ffff0f7224 */ /* 0x000fce00078e0015 */
.L_x_138:
[----:B------:R-:W-:Y:S05]  /*91d0*/  BSYNC.RECONVERGENT B1 ;  /* 0x0000000000017941 */ /* 0x000fea0003800200 */
.L_x_136:
        /* <DEDUP_REMOVED lines=16> */
[----:B------:R-:W-:-:S05]  /*92e0*/  IMAD.HI.U32 R15, R15, R36, RZ ;  /* 0x000000240f0f7227 */ /* 0x000fca00078e00ff */
[----:B------:R-:W-:-:S05]  /*92f0*/  IADD3 R15, PT, PT, -R15, RZ, RZ ;  /* 0x000000ff0f0f7210 */ /* 0x000fca0007ffe1ff */
[----:B------:R-:W-:-:S05]  /*9300*/  IMAD R36, R22, R15, R36 ;  /* 0x0000000f16247224 */ /* 0x000fca00078e0224 */
[----:B------:R-:W-:-:S13]  /*9310*/  ISETP.GE.U32.AND P1, PT, R36, R22, PT ;  /* 0x000000162400720c */ /* 0x000fda0003f26070 */
[----:B------:R-:W-:-:S05]  /*9320*/  @P1 IMAD.IADD R36, R36, 0x1, -R22 ;  /* 0x0000000124241824 */ /* 0x000fca00078e0a16 */
[----:B------:R-:W-:-:S13]  /*9330*/  ISETP.GE.U32.AND P1, PT, R36, R22, PT ;  /* 0x000000162400720c */ /* 0x000fda0003f26070 */
[----:B------:R-:W-:Y:S01]  /*9340*/  @P1 IMAD.IADD R36, R36, 0x1, -R22 ;  /* 0x0000000124241824 */ /* 0x000fe200078e0a16 */
[----:B------:R-:W-:Y:S01]  /*9350*/  @!P2 LOP3.LUT R36, RZ, R22, RZ, 0x33, !PT ;  /* 0x00000016ff24a212 */ /* 0x000fe200078e33ff */
[----:B------:R-:W-:Y:S06]  /*9360*/  BRA `(.L_x_141) ;  /* 0x0000000000107947 */ /* 0x000fec0003800000 */
.L_x_140:
[----:B------:R-:W-:Y:S01]  /*9370*/  IMAD.MOV.U32 R39, RZ, RZ, R43 ;  /* 0x000000ffff277224 */ /* 0x000fe200078e002b */
[----:B------:R-:W-:-:S07]  /*9380*/  MOV R38, 0x93a0 ;  /* 0x000093a000267802 */ /* 0x000fce0000000f00 */
[----:B-----5:R-:W-:Y:S05]  /*9390*/  CALL.REL.NOINC `($__internal_1_$__cuda_sm20_rem_u64) ;  /* 0x0000004000747944 */ /* 0x020fea0003c00000 */
[----:B------:R-:W-:-:S07]  /*93a0*/  IMAD.MOV.U32 R37, RZ, RZ, R43 ;  /* 0x000000ffff257224 */ /* 0x000fce00078e002b */
.L_x_141:
[----:B------:R-:W-:Y:S05]  /*93b0*/  BSYNC.RECONVERGENT B1 ;  /* 0x0000000000017941 */ /* 0x000fea0003800200 */
.L_x_139:
        /* <DEDUP_REMOVED lines=25> */
.L_x_143:
[----:B------:R-:W-:Y:S01]  /*9550*/  IMAD.MOV.U32 R41, RZ, RZ, R36 ;  /* 0x000000ffff297224 */ /* 0x000fe200078e0024 */
[----:B------:R-:W-:Y:S01]  /*9560*/  MOV R40, 0x9590 ;  /* 0x0000959000287802 */ /* 0x000fe20000000f00 */
[----:B------:R-:W-:-:S07]  /*9570*/  IMAD.MOV.U32 R43, RZ, RZ, R37 ;  /* 0x000000ffff2b7224 */ /* 0x000fce00078e0025 */
[----:B-----5:R-:W-:Y:S05]  /*9580*/  CALL.REL.NOINC `($__internal_0_$__cuda_sm20_div_u64) ;  /* 0x0000003800e87944 */ /* 0x020fea0003c00000 */
[----:B------:R-:W-:Y:S02]  /*9590*/  IMAD.MOV.U32 R14, RZ, RZ, R20 ;  /* 0x000000ffff0e7224 */ /* 0x000fe400078e0014 */
[----:B------:R-:W-:-:S07]  /*95a0*/  IMAD.MOV.U32 R15, RZ, RZ, R21 ;  /* 0x000000ffff0f7224 */ /* 0x000fce00078e0015 */
.L_x_144:
[----:B------:R-:W-:Y:S05]  /*95b0*/  BSYNC.RECONVERGENT B1 ;  /* 0x0000000000017941 */ /* 0x000fea0003800200 */
.L_x_142:
        /* <DEDUP_REMOVED lines=25> */
.L_x_146:
[----:B------:R-:W-:Y:S01]  /*9750*/  IMAD.MOV.U32 R39, RZ, RZ, R37 ;  /* 0x000000ffff277224 */ /* 0x000fe200078e0025 */
[----:B------:R-:W-:-:S07]  /*9760*/  MOV R38, 0x9780 ;  /* 0x0000978000267802 */ /* 0x000fce0000000f00 */
[----:B-----5:R-:W-:Y:S05]  /*9770*/  CALL.REL.NOINC `($__internal_1_$__cuda_sm20_rem_u64) ;  /* 0x0000003c007c7944 */ /* 0x020fea0003c00000 */
.L_x_147:
[----:B------:R-:W-:Y:S05]  /*9780*/  BSYNC.RECONVERGENT B1 ;  /* 0x0000000000017941 */ /* 0x000fea0003800200 */
.L_x_145:
[----:B------:R-:W-:-:S05]  /*9790*/  IADD3 R33, P1, PT, R31, 0x6, RZ ;  /* 0x000000061f217810 */ /* 0x000fca0007f3e0ff */
[----:B------:R-:W-:-:S08]  /*97a0*/  IMAD.X R34, RZ, RZ, R30, P1 ;  /* 0x000000ffff227224 */ /* 0x000fd000008e061e */
.L_x_135:
[----:B------:R-:W0:Y:S02]  /*97b0*/  LDCU UR6, c[0x0][0x3b0] ;  /* 0x00007600ff0677ac */ /* 0x000e240008000800 */
[----:B0-----:R-:W-:-:S09]  /*97c0*/  ULOP3.LUT UP0, URZ, UR6, 0x1, URZ, 0xc0, !UPT ;  /* 0x0000000106ff7892 */ /* 0x001fd2000f80c0ff */
[----:B------:R-:W-:Y:S05]  /*97d0*/  BRA.U !UP0, `(.L_x_134) ;  /* 0x0000000108a47547 */ /* 0x000fea000b800000 */
[----:B------:R-:W0:Y:S01]  /*97e0*/  S2UR UR5, SR_CgaCtaId ;  /* 0x00000000000579c3 */ /* 0x000e220000008800 */
[----:B------:R-:W-:Y:S01]  /*97f0*/  UMOV UR4, 0x400 ;  /* 0x0000040000047882 */ /* 0x000fe20000000000 */
[----:B------:R-:W-:Y:S01]  /*9800*/  LOP3.LUT R14, RZ, R33, RZ, 0x33, !PT ;  /* 0x00000021ff0e7212 */ /* 0x000fe200078e33ff */
[----:B------:R-:W-:Y:S04]  /*9810*/  BSSY.RECONVERGENT B1, `(.L_x_148) ;  /* 0x0000022000017945 */ /* 0x000fe80003800200 */
[----:B------:R-:W-:Y:S01]  /*9820*/  VIADD R14, R14, UR6 ;  /* 0x000000060e0e7c36 */ /* 0x000fe20008000000 */
[----:B0-----:R-:W-:-:S06]  /*9830*/  ULEA UR4, UR5, UR4, 0x18 ;  /* 0x0000000405047291 */ /* 0x001fcc000f8ec0ff */
[----:B------:R-:W-:-:S04]  /*9840*/  IMAD.U32 R19, RZ, RZ, UR4 ;  /* 0x00000004ff137e24 */ /* 0x000fc8000f8e00ff */
        /* <DEDUP_REMOVED lines=25> */
.L_x_149:
[----:B------:R-:W-:Y:S01]  /*99e0*/  IMAD.MOV.U32 R41, RZ, RZ, R36 ;  /* 0x000000ffff297224 */ /* 0x000fe200078e0024 */
[----:B------:R-:W-:-:S07]  /*99f0*/  MOV R40, 0x9a10 ;  /* 0x00009a1000287802 */ /* 0x000fce0000000f00 */
[----:B-----5:R-:W-:Y:S05]  /*9a00*/  CALL.REL.NOINC `($__internal_0_$__cuda_sm20_div_u64) ;  /* 0x0000003400c87944 */ /* 0x020fea0003c00000 */
[----:B------:R-:W-:Y:S02]  /*9a10*/  IMAD.MOV.U32 R14, RZ, RZ, R20 ;  /* 0x000000ffff0e7224 */ /* 0x000fe400078e0014 */
[----:B------:R-:W-:-:S07]  /*9a20*/  IMAD.MOV.U32 R15, RZ, RZ, R21 ;  /* 0x000000ffff0f7224 */ /* 0x000fce00078e0015 */
.L_x_150:
[----:B------:R-:W-:Y:S05]  /*9a30*/  BSYNC.RECONVERGENT B1 ;  /* 0x0000000000017941 */ /* 0x000fea0003800200 */
.L_x_148:
[----:B------:R-:W-:-:S04]  /*9a40*/  LEA R20, P1, R33, R16, 0x3 ;  /* 0x0000001021147211 */ /* 0x000fc800078218ff */
[----:B------:R-:W-:-:S05]  /*9a50*/  LEA.HI.X R21, R33, R17, R34, 0x3, P1 ;  /* 0x0000001121157211 */ /* 0x000fca00008f1c22 */
[----:B------:R0:W-:Y:S04]  /*9a60*/  ST.E.64 desc[UR36][R20.64], R14 ;  /* 0x0000000e14007985 */ /* 0x0001e8000c101b24 */
.L_x_134:
[----:B0-----:R-:W-:Y:S02]  /*9a70*/  IMAD.MOV.U32 R15, RZ, RZ, R17 ;  /* 0x000000ffff0f7224 */ /* 0x001fe400078e0011 */
[----:B------:R-:W-:-:S05]  /*9a80*/  IMAD.MOV.U32 R14, RZ, RZ, R16 ;  /* 0x000000ffff0e7224 */ /* 0x000fca00078e0010 */
[----:B------:R0:W2:Y:S01]  /*9a90*/  LD.E R15, desc[UR36][R14.64] ;  /* 0x000000240e0f7980 */ /* 0x0000a2000c101900 */
[----:B------:R-:W-:Y:S01]  /*9aa0*/  BSSY.RECONVERGENT B1, `(.L_x_151) ;  /* 0x000003b000017945 */ /* 0x000fe20003800200 */
[----:B------:R-:W-:Y:S01]  /*9ab0*/  IMAD.MOV.U32 R57, RZ, RZ, 0x1 ;  /* 0x00000001ff397424 */ /* 0x000fe200078e00ff */
[----:B------:R-:W-:Y:S01]  /*9ac0*/  CS2R R20, SRZ ;  /* 0x0000000000147805 */ /* 0x000fe2000001ff00 */
[----:B------:R-:W-:Y:S01]  /*9ad0*/  IMAD.MOV.U32 R40, RZ, RZ, RZ ;  /* 0x000000ffff287224 */ /* 0x000fe200078e00ff */
[----:B0-----:R-:W0:Y:S02]  /*9ae0*/  LDC R14, c[0x0][0x3b0] ;  /* 0x0000ec00ff0e7b82 */ /* 0x001e240000000800 */
[----:B0-2---:R-:W-:-:S07]  /*9af0*/  IMAD.MOV.U32 R41, RZ, RZ, R15 ;  /* 0x000000ffff297224 */ /* 0x005fce00078e000f */
.L_x_152:
        /* <DEDUP_REMOVED lines=9> */
[----:B--2---:R-:W-:-:S03]  /*9b90*/  IMAD R31, R41, R14, R25 ;  /* 0x0000000e291f7224 */ /* 0x004fc600078e0219 */
[----:B------:R-:W2:Y:S01]  /*9ba0*/  LD.E R41, desc[UR36][R22.64+0x38] ;  /* 0x0000382416297980 */ /* 0x000ea2000c101900 */
[--C-:B------:R-:W-:Y:S02]  /*9bb0*/  IMAD R24, R31, 0x8, R18.reuse ;  /* 0x000000081f187824 */ /* 0x100fe400078e0212 */
[-C--:B---3--:R-:W-:Y:S02]  /*9bc0*/  IMAD R31, R25, R14.reuse, R33 ;  /* 0x0000000e191f7224 */ /* 0x088fe400078e0221 */
[----:B----4-:R-:W-:Y:S02]  /*9bd0*/  IMAD R33, R33, R14, R37 ;  /* 0x0000000e21217224 */ /* 0x010fe400078e0225 */
[----:B------:R-:W0:Y:S01]  /*9be0*/  LDS.64 R24, [R24+0x8] ;  /* 0x0000080018187984 */ /* 0x000e220000000a00 */
[--C-:B------:R-:W-:Y:S02]  /*9bf0*/  IMAD R31, R31, 0x8, R18.reuse ;  /* 0x000000081f1f7824 */ /* 0x100fe400078e0212 */
[----:B------:R-:W-:-:S02]  /*9c00*/  IMAD R33, R33, 0x8, R18 ;  /* 0x0000000821217824 */ /* 0x000fc400078e0212 */
[-C--:B------:R-:W-:Y:S02]  /*9c10*/  IMAD R37, R37, R14.reuse, R39 ;  /* 0x0000000e25257224 */ /* 0x080fe400078e0227 */
[----:B------:R-:W1:Y:S01]  /*9c20*/  LDS.64 R30, [R31+0x8] ;  /* 0x000008001f1e7984 */ /* 0x000e620000000a00 */
[-C--:B------:R-:W-:Y:S02]  /*9c30*/  IMAD R39, R39, R14.reuse, R43 ;  /* 0x0000000e27277224 */ /* 0x080fe400078e022b */
[--C-:B------:R-:W-:Y:S01]  /*9c40*/  IMAD R37, R37, 0x8, R18.reuse ;  /* 0x0000000825257824 */ /* 0x100fe200078e0212 */
[----:B------:R-:W3:Y:S01]  /*9c50*/  LDS.64 R32, [R33+0x8] ;  /* 0x0000080021207984 */ /* 0x000ee20000000a00 */
[----:B------:R-:W-:Y:S02]  /*9c60*/  IMAD R39, R39, 0x8, R18 ;  /* 0x0000000827277824 */ /* 0x000fe400078e0212 */
[-C--:B------:R-:W-:Y:S02]  /*9c70*/  IMAD R43, R43, R14.reuse, R53 ;  /* 0x0000000e2b2b7224 */ /* 0x080fe400078e0235 */
[----:B------:R-:W4:Y:S01]  /*9c80*/  LDS.64 R36, [R37+0x8] ;  /* 0x0000080025247984 */ /* 0x000f220000000a00 */
[----:B------:R-:W-:-:S02]  /*9c90*/  IMAD R53, R53, R14, R34 ;  /* 0x0000000e35357224 */ /* 0x000fc400078e0222 */
[----:B------:R-:W-:Y:S01]  /*9ca0*/  LEA R43, R43, R18, 0x3 ;  /* 0x000000122b2b7211 */ /* 0x000fe200078e18ff */
[----:B------:R-:W4:Y:S01]  /*9cb0*/  LDS.64 R38, [R39+0x8] ;  /* 0x0000080027267984 */ /* 0x000f220000000a00 */
[----:B------:R-:W-:Y:S01]  /*9cc0*/  IMAD R53, R53, 0x8, R18 ;  /* 0x0000000835357824 */ /* 0x000fe200078e0212 */
[----:B0-----:R-:W-:Y:S02]  /*9cd0*/  DADD R24, R24, R20 ;  /* 0x0000000018187229 */ /* 0x001fe40000000014 */
[----:B------:R-:W0:Y:S06]  /*9ce0*/  LDS.64 R20, [R43+0x8] ;  /* 0x000008002b147984 */ /* 0x000e2c0000000a00 */
[----:B-1----:R-:W-:Y:S01]  /*9cf0*/  DADD R24, R24, R30 ;  /* 0x0000000018187229 */ /* 0x002fe2000000001e */
[----:B------:R-:W1:Y:S07]  /*9d00*/  LDS.64 R30, [R53+0x8] ;  /* 0x00000800351e7984 */ /* 0x000e6e0000000a00 */
[----:B---3--:R-:W-:-:S08]  /*9d10*/  DADD R24, R24, R32 ;  /* 0x0000000018187229 */ /* 0x008fd00000000020 */
[----:B----4-:R-:W-:Y:S01]  /*9d20*/  DADD R24, R24, R36 ;  /* 0x0000000018187229 */ /* 0x010fe20000000024 */
[----:B------:R-:W-:-:S07]  /*9d30*/  IMAD.MOV.U32 R36, RZ, RZ, R57 ;  /* 0x000000ffff247224 */ /* 0x000fce00078e0039 */
[----:B------:R-:W-:Y:S01]  /*9d40*/  DADD R24, R24, R38 ;  /* 0x0000000018187229 */ /* 0x000fe20000000026 */
[----:B------:R-:W-:-:S07]  /*9d50*/  IMAD.MOV.U32 R38, RZ, RZ, R40 ;  /* 0x000000ffff267224 */ /* 0x000fce00078e0028 */
[----:B0-----:R-:W-:Y:S01]  /*9d60*/  DADD R20, R24, R20 ;  /* 0x0000000018147229 */ /* 0x001fe20000000014 */
[----:B------:R-:W-:-:S04]  /*9d70*/  IADD3 R25, P2, PT, R57, 0x7, RZ ;  /* 0x0000000739197810 */ /* 0x000fc80007f5e0ff */
[----:B------:R-:W-:Y:S01]  /*9d80*/  ISETP.NE.U32.AND P1, PT, R25, R26, PT ;  /* 0x0000001a1900720c */ /* 0x000fe20003f25070 */
[----:B------:R-:W-:Y:S02]  /*9d90*/  IMAD.X R24, RZ, RZ, R40, P2 ;  /* 0x000000ffff187224 */ /* 0x000fe400010e0628 */
[----:B-1----:R-:W-:Y:S01]  /*9da0*/  DADD R20, R20, R30 ;  /* 0x0000000014147229 */ /* 0x002fe2000000001e */
        /* <DEDUP_REMOVED lines=11> */
.L_x_151:
[----:B------:R-:W-:-:S13]  /*9e60*/  LOP3.LUT P1, RZ, R8, 0x7, RZ, 0xc0, !PT ;  /* 0x0000000708ff7812 */ /* 0x000fda000782c0ff */
[----:B------:R-:W-:Y:S05]  /*9e70*/  @!P1 BRA `(.L_x_153) ;  /* 0x0000000000d49947 */ /* 0x000fea0003800000 */
[----:B------:R-:W-:Y:S02]  /*9e80*/  ISETP.GE.U32.AND P1, PT, R28, 0x3, PT ;  /* 0x000000031c00780c */ /* 0x000fe40003f26070 */
[----:B------:R-:W-:Y:S02]  /*9e90*/  LOP3.LUT P2, RZ, R52, 0x3, RZ, 0xc0, !PT ;  /* 0x0000000334ff7812 */ /* 0x000fe4000784c0ff */
[----:B------:R-:W-:-:S13]  /*9ea0*/  ISETP.GE.U32.AND.EX P1, PT, R35, RZ, PT, P1 ;  /* 0x000000ff2300720c */ /* 0x000fda0003f26110 */
[----:B------:R-:W-:Y:S05]  /*9eb0*/  @!P1 BRA `(.L_x_154) ;  /* 0x0000000000589947 */ /* 0x000fea0003800000 */
[----:B------:R-:W2:Y:S04]  /*9ec0*/  LD.E R25, desc[UR36][R22.64+0x40] ;  /* 0x0000402416197980 */ /* 0x000ea8000c101900 */
[----:B------:R-:W3:Y:S04]  /*9ed0*/  LD.E R33, desc[UR36][R22.64+0x48] ;  /* 0x0000482416217980 */ /* 0x000ee8000c101900 */
[----:B------:R-:W4:Y:S04]  /*9ee0*/  LD.E R37, desc[UR36][R22.64+0x50] ;  /* 0x0000502416257980 */ /* 0x000f28000c101900 */
[----:B------:R-:W4:Y:S01]  /*9ef0*/  LD.E R32, desc[UR36][R22.64+0x58] ;  /* 0x0000582416207980 */ /* 0x000f22000c101900 */
[----:B------:R-:W-:-:S05]  /*9f00*/  IADD3 R57, P1, PT, R36, 0xc, RZ ;  /* 0x0000000c24397810 */ /* 0x000fca0007f3e0ff */
[----:B------:R-:W-:Y:S02]  /*9f10*/  IMAD.X R40, RZ, RZ, R38, P1 ;  /* 0x000000ffff287224 */ /* 0x000fe400008e0626 */
[----:B--2---:R-:W-:-:S04]  /*9f20*/  IMAD R31, R41, R14, R25 ;  /* 0x0000000e291f7224 */ /* 0x004fc800078e0219 */
[--C-:B------:R-:W-:Y:S02]  /*9f30*/  IMAD R34, R31, 0x8, R18.reuse ;  /* 0x000000081f227824 */ /* 0x100fe400078e0212 */
[-C--:B---3--:R-:W-:Y:S02]  /*9f40*/  IMAD R31, R25, R14.reuse, R33 ;  /* 0x0000000e191f7224 */ /* 0x088fe400078e0221 */
[-C--:B----4-:R-:W-:Y:S01]  /*9f50*/  IMAD R33, R33, R14.reuse, R37 ;  /* 0x0000000e21217224 */ /* 0x090fe200078e0225 */
[----:B------:R-:W0:Y:S01]  /*9f60*/  LDS.64 R24, [R34+0x8] ;  /* 0x0000080022187984 */ /* 0x000e220000000a00 */
[--C-:B------:R-:W-:Y:S02]  /*9f70*/  IMAD R31, R31, 0x8, R18.reuse ;  /* 0x000000081f1f7824 */ /* 0x100fe400078e0212 */
[----:B------:R-:W-:Y:S02]  /*9f80*/  IMAD R33, R33, 0x8, R18 ;  /* 0x0000000821217824 */ /* 0x000fe400078e0212 */
[----:B------:R-:W-:-:S02]  /*9f90*/  IMAD R37, R37, R14, R32 ;  /* 0x0000000e25257224 */ /* 0x000fc400078e0220 */
        /* <DEDUP_REMOVED lines=8> */
.L_x_154:
        /* <DEDUP_REMOVED lines=9> */
[----:B------:R-:W-:Y:S01]  /*a0b0*/  @P1 IMAD.X R40, RZ, RZ, R40, P2 ;  /* 0x000000ffff281224 */ /* 0x000fe200010e0628 */
[C---:B------:R-:W-:Y:S02]  /*a0c0*/  @P3 LEA R32, P2, R57.reuse, R16, 0x3 ;  /* 0x0000001039203211 */ /* 0x040fe400078418ff */
[----:B------:R-:W3:Y:S02]  /*a0d0*/  @P1 LD.E R24, desc[UR36][R22.64+0x8] ;  /* 0x0000082416181980 */ /* 0x000ee4000c101900 */
        /* <DEDUP_REMOVED lines=8> */
[----:B----4-:R-:W-:-:S04]  /*a160*/  @P3 IMAD R37, R37, R14, R30 ;  /* 0x0000000e25253224 */ /* 0x010fc800078e021e */
[----:B------:R-:W1:Y:S01]  /*a170*/  @P1 LDS.64 R30, [R31+0x8] ;  /* 0x000008001f1e1984 */ /* 0x000e620000000a00 */
[----:B------:R-:W-:-:S06]  /*a180*/  @P3 IMAD R22, R37, 0x8, R18 ;  /* 0x0000000825163824 */ /* 0x000fcc00078e0212 */
[----:B------:R-:W2:Y:S01]  /*a190*/  @P3 LDS.64 R22, [R22+0x8] ;  /* 0x0000080016163984 */ /* 0x000ea20000000a00 */
[----:B0-----:R-:W-:-:S08]  /*a1a0*/  @P1 DADD R24, R20, R24 ;  /* 0x0000000014181229 */ /* 0x001fd00000000018 */
[----:B-1----:R-:W-:-:S08]  /*a1b0*/  @P1 DADD R20, R24, R30 ;  /* 0x0000000018141229 */ /* 0x002fd0000000001e */
[----:B--2---:R-:W-:-:S11]  /*a1c0*/  @P3 DADD R20, R20, R22 ;  /* 0x0000000014143229 */ /* 0x004fd60000000016 */
.L_x_153:
[----:B------:R-:W2:Y:S01]  /*a1d0*/  LD.E R22, desc[UR36][R2.64+-0x8] ;  /* 0xfffff82402167980 */ /* 0x000ea2000c101900 */
[----:B------:R-:W-:Y:S01]  /*a1e0*/  BSSY.RECONVERGENT B1, `(.L_x_155) ;  /* 0x00000d1000017945 */ /* 0x000fe20003800200 */
[----:B--2---:R-:W-:-:S04]  /*a1f0*/  IMAD R15, R22, R14, R15 ;  /* 0x0000000e160f7224 */ /* 0x004fc800078e020f */
[----:B------:R-:W-:-:S05]  /*a200*/  IMAD R15, R15, 0x8, R18 ;  /* 0x000000080f0f7824 */ /* 0x000fca00078e0212 */
[----:B------:R-:W0:Y:S02]  /*a210*/  LDS.64 R22, [R15+0x8] ;  /* 0x000008000f167984 */ /* 0x000e240000000a00 */
[----:B0-----:R-:W-:-:S08]  /*a220*/  DADD R20, R22, R20 ;  /* 0x0000000016147229 */ /* 0x001fd00000000014 */
[----:B-----5:R-:W-:-:S14]  /*a230*/  DSETP.GEU.AND P1, PT, R20, R6, PT ;  /* 0x000000061400722a */ /* 0x020fdc0003f2e000 */
[----:B------:R-:W-:Y:S05]  /*a240*/  @P1 BRA `(.L_x_156) ;  /* 0x0000000c00281947 */ /* 0x000fea0003800000 */
[----:B------:R-:W-:Y:S01]  /*a250*/  BSSY.RECONVERGENT B2, `(.L_x_157) ;  /* 0x0000030000027945 */ /* 0x000fe20003800200 */
[----:B------:R-:W-:Y:S02]  /*a260*/  IMAD.MOV.U32 R34, RZ, RZ, RZ ;  /* 0x000000ffff227224 */ /* 0x000fe400078e00ff */
[----:B------:R-:W-:-:S07]  /*a270*/  IMAD.MOV.U32 R15, RZ, RZ, RZ ;  /* 0x000000ffff0f7224 */ /* 0x000fce00078e00ff */
.L_x_158:
[C---:B------:R-:W-:Y:S01]  /*a280*/  IMAD.SHL.U32 R55, R34.reuse, 0x8, RZ ;  /* 0x0000000822377824 */ /* 0x040fe200078e00ff */
[----:B------:R-:W-:Y:S01]  /*a290*/  SHF.L.U64.HI R54, R34, 0x3, R15 ;  /* 0x0000000322367819 */ /* 0x000fe2000001020f */
[----:B------:R-:W0:Y:S03]  /*a2a0*/  LDCU UR4, c[0x0][0x3b4] ;  /* 0x00007680ff0477ac */ /* 0x000e260008000800 */
[----:B------:R-:W-:-:S05]  /*a2b0*/  IADD3 R38, P1, PT, R55, R16, RZ ;  /* 0x0000001037267210 */ /* 0x000fca0007f3e0ff */
[----:B------:R-:W-:-:S05]  /*a2c0*/  IMAD.X R39, R54, 0x1, R17, P1 ;  /* 0x0000000136277824 */ /* 0x000fca00008e0611 */
[----:B--2---:R-:W2:Y:S01]  /*a2d0*/  LD.E.64 R6, desc[UR36][R38.64] ;  /* 0x0000002426067980 */ /* 0x004ea2000c101b00 */
        /* <DEDUP_REMOVED lines=30> */
[----:B------:R-:W-:Y:S01]  /*a4c0*/  IMAD.MOV.U32 R53, RZ, RZ, R34 ;  /* 0x000000ffff357224 */ /* 0x000fe200078e0022 */
[----:B------:R-:W-:-:S02]  /*a4d0*/  IADD3 R34, P1, PT, R34, 0x10, RZ ;  /* 0x0000001022227810 */ /* 0x000fc40007f3e0ff */
[----:B---3--:R2:W-:Y:S04]  /*a4e0*/  ST.E.64 desc[UR36][R40.64+0x70], R24 ;  /* 0x0000701828007985 */ /* 0x0085e8000c101b24 */
[----:B-----5:R-:W3:Y:S01]  /*a4f0*/  LD.E.64 R30, desc[UR36][R38.64+0x78] ;  /* 0x00007824261e7980 */ /* 0x020ee2000c101b00 */
[----:B------:R-:W-:Y:S01]  /*a500*/  IMAD.X R15, RZ, RZ, R15, P1 ;  /* 0x000000ffff0f7224 */ /* 0x000fe200008e060f */
[----:B------:R-:W-:-:S04]  /*a510*/  ISETP.NE.U32.AND P1, PT, R34, R27, PT ;  /* 0x0000001b2200720c */ /* 0x000fc80003f25070 */
[----:B0-----:R-:W-:Y:S01]  /*a520*/  ISETP.NE.AND.EX P1, PT, R15, UR4, PT, P1 ;  /* 0x000000040f007c0c */ /* 0x001fe2000bf25310 */
[----:B---3--:R2:W-:-:S12]  /*a530*/  ST.E.64 desc[UR36][R40.64+0x78], R30 ;  /* 0x0000781e28007985 */ /* 0x0085d8000c101b24 */
[----:B------:R-:W-:Y:S05]  /*a540*/  @P1 BRA `(.L_x_158) ;  /* 0xfffffffc004c1947 */ /* 0x000fea000383ffff */
[----:B------:R-:W-:Y:S05]  /*a550*/  BSYNC.RECONVERGENT B2 ;  /* 0x0000000000027941 */ /* 0x000fea0003800200 */
.L_x_157:
[----:B------:R-:W-:Y:S01]  /*a560*/  ISETP.NE.U32.AND P1, PT, R49, RZ, PT ;  /* 0x000000ff3100720c */ /* 0x000fe20003f25070 */
[----:B--2---:R-:W-:Y:S02]  /*a570*/  IMAD.MOV.U32 R6, RZ, RZ, R20 ;  /* 0x000000ffff067224 */ /* 0x004fe400078e0014 */
[----:B------:R-:W-:Y:S01]  /*a580*/  IMAD.MOV.U32 R7, RZ, RZ, R21 ;  /* 0x000000ffff077224 */ /* 0x000fe200078e0015 */
[----:B------:R-:W-:-:S13]  /*a590*/  ISETP.NE.AND.EX P1, PT, RZ, RZ, PT, P1 ;  /* 0x000000ffff00720c */ /* 0x000fda0003f25310 */
[----:B------:R-:W-:Y:S05]  /*a5a0*/  @!P1 BRA `(.L_x_156) ;  /* 0x0000000800509947 */ /* 0x000fea0003800000 */
[----:B------:R-:W0:Y:S01]  /*a5b0*/  LDCU UR4, c[0x0][0x3b4] ;  /* 0x00007680ff0477ac */ /* 0x000e220008000800 */
[----:B------:R-:W-:Y:S01]  /*a5c0*/  ISETP.GE.U32.AND P1, PT, R47, 0x7, PT ;  /* 0x000000072f00780c */ /* 0x000fe20003f26070 */
[----:B------:R-:W-:Y:S01]  /*a5d0*/  IMAD.MOV.U32 R43, RZ, RZ, R27 ;  /* 0x000000ffff2b7224 */ /* 0x000fe200078e001b */
[----:B------:R-:W-:Y:S02]  /*a5e0*/  ISETP.NE.U32.AND P3, PT, R48, RZ, PT ;  /* 0x000000ff3000720c */ /* 0x000fe40003f65070 */
[----:B------:R-:W-:Y:S02]  /*a5f0*/  ISETP.GE.U32.AND.EX P2, PT, R44, RZ, PT, P1 ;  /* 0x000000ff2c00720c */ /* 0x000fe40003f46110 */
[----:B------:R-:W-:Y:S01]  /*a600*/  ISETP.NE.AND.EX P1, PT, RZ, RZ, PT, P3 ;  /* 0x000000ffff00720c */ /* 0x000fe20003f25330 */
[----:B0-----:R-:W-:-:S10]  /*a610*/  IMAD.U32 R34, RZ, RZ, UR4 ;  /* 0x00000004ff227e24 */ /* 0x001fd4000f8e00ff */
[----:B------:R-:W-:Y:S05]  /*a620*/  @!P2 BRA `(.L_x_159) ;  /* 0x0000000000cca947 */ /* 0x000fea0003800000 */
[----:B------:R-:W2:Y:S01]  /*a630*/  LD.E.64 R6, desc[UR36][R38.64+0x80] ;  /* 0x0000802426067980 */ /* 0x000ea2000c101b00 */
[----:B------:R-:W-:-:S04]  /*a640*/  IADD3 R33, P2, PT, R55, 0x88, RZ ;  /* 0x0000008837217810 */ /* 0x000fc80007f5e0ff */
[----:B------:R-:W-:Y:S01]  /*a650*/  LOP3.LUT R33, R33, 0xffffff88, RZ, 0xc0, !PT ;  /* 0xffffff8821217812 */ /* 0x000fe200078ec0ff */
[----:B------:R-:W-:-:S03]  /*a660*/  IMAD.X R32, RZ, RZ, R54, P2 ;  /* 0x000000ffff207224 */ /* 0x000fc600010e0636 */
[----:B------:R-:W-:Y:S02]  /*a670*/  IADD3 R22, P2, PT, R33, R16, RZ ;  /* 0x0000001021167210 */ /* 0x000fe40007f5e0ff */
[----:B------:R-:W-:-:S05]  /*a680*/  LOP3.LUT R32, R32, 0x7, RZ, 0xc0, !PT ;  /* 0x0000000720207812 */ /* 0x000fca00078ec0ff */
        /* <DEDUP_REMOVED lines=12> */
[----:B0-----:R-:W2:Y:S01]  /*a750*/  LD.E.64 R6, desc[UR36][R36.64] ;  /* 0x0000002424067980 */ /* 0x001ea2000c101b00 */
[----:B------:R-:W-:-:S05]  /*a760*/  IADD3 R38, P2, PT, R39, R4, RZ ;  /* 0x0000000427267210 */ /* 0x000fca0007f5e0ff */
[----:B------:R-:W-:Y:S01]  /*a770*/  IMAD.X R39, R15, 0x1, R5, P2 ;  /* 0x000000010f277824 */ /* 0x000fe200010e0605 */
[----:B------:R-:W-:-:S04]  /*a780*/  IADD3 R15, P2, PT, R55, 0xa0, RZ ;  /* 0x000000a0370f7810 */ /* 0x000fc80007f5e0ff */
[----:B------:R-:W-:Y:S01]  /*a790*/  LOP3.LUT R15, R15, 0xffffffa0, RZ, 0xc0, !PT ;  /* 0xffffffa00f0f7812 */ /* 0x000fe200078ec0ff */
[----:B------:R-:W-:Y:S01]  /*a7a0*/  IMAD.X R34, RZ, RZ, R54, P2 ;  /* 0x000000ffff227224 */ /* 0x000fe200010e0636 */
[----:B--2---:R0:W-:Y:S04]  /*a7b0*/  ST.E.64 desc[UR36][R38.64], R6 ;  /* 0x0000000626007985 */ /* 0x0041e8000c101b24 */
[----:B------:R-:W2:Y:S01]  /*a7c0*/  LD.E.64 R32, desc[UR36][R22.64+0x10] ;  /* 0x0000102416207980 */ /* 0x000ea2000c101b00 */
[----:B------:R-:W-:Y:S02]  /*a7d0*/  LOP3.LUT R34, R34, 0x7, RZ, 0xc0, !PT ;  /* 0x0000000722227812 */ /* 0x000fe400078ec0ff */
[----:B------:R-:W-:-:S05]  /*a7e0*/  IADD3 R40, P2, PT, R15, R16, RZ ;  /* 0x000000100f287210 */ /* 0x000fca0007f5e0ff */
[C---:B------:R-:W-:Y:S01]  /*a7f0*/  IMAD.X R41, R34.reuse, 0x1, R17, P2 ;  /* 0x0000000122297824 */ /* 0x040fe200010e0611 */
[----:B------:R-:W-:Y:S01]  /*a800*/  IADD3 R36, P2, PT, R15, R4, RZ ;  /* 0x000000040f247210 */ /* 0x000fe20007f5e0ff */
[----:B--2---:R2:W-:Y:S04]  /*a810*/  ST.E.64 desc[UR36][R30.64+0x10], R32 ;  /* 0x000010201e007985 */ /* 0x0045e8000c101b24 */
[----:B-1----:R-:W3:Y:S01]  /*a820*/  LD.E.64 R24, desc[UR36][R40.64] ;  /* 0x0000002428187980 */ /* 0x002ee2000c101b00 */
[----:B------:R-:W-:Y:S01]  /*a830*/  IMAD.X R37, R34, 0x1, R5, P2 ;  /* 0x0000000122257824 */ /* 0x000fe200010e0605 */
[----:B------:R-:W-:-:S04]  /*a840*/  IADD3 R15, P2, PT, R55, 0xb0, RZ ;  /* 0x000000b0370f7810 */ /* 0x000fc80007f5e0ff */
[----:B------:R-:W-:Y:S01]  /*a850*/  LOP3.LUT R15, R15, 0xffffffb0, RZ, 0xc0, !PT ;  /* 0xffffffb00f0f7812 */ /* 0x000fe200078ec0ff */
[----:B------:R-:W-:Y:S01]  /*a860*/  IMAD.X R34, RZ, RZ, R54, P2 ;  /* 0x000000ffff227224 */ /* 0x000fe200010e0636 */
[----:B---3--:R1:W-:Y:S04]  /*a870*/  ST.E.64 desc[UR36][R36.64], R24 ;  /* 0x0000001824007985 */ /* 0x0083e8000c101b24 */
[----:B0-----:R-:W3:Y:S01]  /*a880*/  LD.E.64 R6, desc[UR36][R22.64+0x20] ;  /* 0x0000202416067980 */ /* 0x001ee2000c101b00 */
[----:B------:R-:W-:Y:S02]  /*a890*/  LOP3.LUT R34, R34, 0x7, RZ, 0xc0, !PT ;  /* 0x0000000722227812 */ /* 0x000fe400078ec0ff */
[----:B------:R-:W-:-:S05]  /*a8a0*/  IADD3 R38, P2, PT, R15, R16, RZ ;  /* 0x000000100f267210 */ /* 0x000fca0007f5e0ff */
[C---:B------:R-:W-:Y:S01]  /*a8b0*/  IMAD.X R39, R34.reuse, 0x1, R17, P2 ;  /* 0x0000000122277824 */ /* 0x040fe200010e0611 */
[----:B------:R-:W-:Y:S01]  /*a8c0*/  IADD3 R40, P2, PT, R15, R4, RZ ;  /* 0x000000040f287210 */ /* 0x000fe20007f5e0ff */
[----:B---3--:R1:W-:Y:S04]  /*a8d0*/  ST.E.64 desc[UR36][R30.64+0x20], R6 ;  /* 0x000020061e007985 */ /* 0x0083e8000c101b24 */
[----:B--2---:R-:W2:Y:S01]  /*a8e0*/  LD.E.64 R32, desc[UR36][R38.64] ;  /* 0x0000002426207980 */ /* 0x004ea2000c101b00 */
[----:B------:R-:W-:-:S05]  /*a8f0*/  IMAD.X R41, R34, 0x1, R5, P2 ;  /* 0x0000000122297824 */ /* 0x000fca00010e0605 */
[----:B--2---:R1:W-:Y:S04]  /*a900*/  ST.E.64 desc[UR36][R40.64], R32 ;  /* 0x0000002028007985 */ /* 0x0043e8000c101b24 */
[----:B------:R-:W2:Y:S01]  /*a910*/  LD.E.64 R22, desc[UR36][R22.64+0x30] ;  /* 0x0000302416167980 */ /* 0x000ea2000c101b00 */
[----:B------:R-:W-:Y:S02]  /*a920*/  VIADD R15, R53, 0x18 ;  /* 0x00000018350f7836 */ /* 0x000fe40000000000 */
[----:B------:R-:W-:-:S03]  /*a930*/  IMAD.MOV.U32 R34, RZ, RZ, RZ ;  /* 0x000000ffff227224 */ /* 0x000fc600078e00ff */
[----:B------:R-:W-:Y:S01]  /*a940*/  LOP3.LUT R43, R15, 0xfffffff8, RZ, 0xc0, !PT ;  /* 0xfffffff80f2b7812 */ /* 0x000fe200078ec0ff */
[----:B--2---:R1:W-:Y:S06]  /*a950*/  ST.E.64 desc[UR36][R30.64+0x30], R22 ;  /* 0x000030161e007985 */ /* 0x0043ec000c101b24 */
.L_x_159:
[----:B-1----:R-:W-:Y:S02]  /*a960*/  IMAD.MOV.U32 R6, RZ, RZ, R20 ;  /* 0x000000ffff067224 */ /* 0x002fe400078e0014 */
[----:B------:R-:W-:Y:S01]  /*a970*/  IMAD.MOV.U32 R7, RZ, RZ, R21 ;  /* 0x000000ffff077224 */ /* 0x000fe200078e0015 */
[----:B------:R-:W-:Y:S06]  /*a980*/  @!P1 BRA `(.L_x_156) ;  /* 0x0000000400589947 */ /* 0x000fec0003800000 */
[----:B------:R-:W-:-:S04]  /*a990*/  ISETP.GE.U32.AND P1, PT, R46, 0x3, PT ;  /* 0x000000032e00780c */ /* 0x000fc80003f26070 */
[----:B------:R-:W-:-:S13]  /*a9a0*/  ISETP.GE.U32.AND.EX P1, PT, R42, RZ, PT, P1 ;  /* 0x000000ff2a00720c */ /* 0x000fda0003f26110 */
        /* <DEDUP_REMOVED lines=14> */
[----:B--2---:R0:W-:Y:S05]  /*aa90*/  ST.E.64 desc[UR36][R24.64], R6 ;  /* 0x0000000618007985 */ /* 0x0041ea000c101b24 */
[----:B------:R-:W2:Y:S01]  /*aaa0*/  LD.E.64 R22, desc[UR36][R22.64] ;  /* 0x0000002416167980 */ /* 0x000ea2000c101b00 */
[----:B------:R-:W-:-:S04]  /*aab0*/  IADD3 R37, P1, PT, R39, 0x10, RZ ;  /* 0x0000001027257810 */ /* 0x000fc80007f3e0ff */
[----:B------:R-:W-:Y:S02]  /*aac0*/  IADD3.X R38, PT, PT, RZ, R34, RZ, P1, !PT ;  /* 0x00000022ff267210 */ /* 0x000fe40000ffe4ff */
[----:B------:R-:W-:Y:S02]  /*aad0*/  LOP3.LUT R37, R37, 0xfffffff8, RZ, 0xc0, !PT ;  /* 0xfffffff825257812 */ /* 0x000fe400078ec0ff */
[----:B------:R-:W-:Y:S02]  /*aae0*/  IADD3 R30, P1, PT, R31, R4, RZ ;  /* 0x000000041f1e7210 */ /* 0x000fe40007f3e0ff */
[----:B------:R-:W-:Y:S02]  /*aaf0*/  LOP3.LUT R38, R38, 0x7, RZ, 0xc0, !PT ;  /* 0x0000000726267812 */ /* 0x000fe400078ec0ff */
[----:B------:R-:W-:Y:S01]  /*ab00*/  IADD3 R32, P2, PT, R37, R16, RZ ;  /* 0x0000001025207210 */ /* 0x000fe20007f5e0ff */
[----:B------:R-:W-:-:S04]  /*ab10*/  IMAD.X R31, R15, 0x1, R5, P1 ;  /* 0x000000010f1f7824 */ /* 0x000fc800008e0605 */
[----:B------:R-:W-:Y:S01]  /*ab20*/  IMAD.X R33, R38, 0x1, R17, P2 ;  /* 0x0000000126217824 */ /* 0x000fe200010e0611 */
[----:B--2---:R1:W-:Y:S04]  /*ab30*/  ST.E.64 desc[UR36][R30.64], R22 ;  /* 0x000000161e007985 */ /* 0x0043e8000c101b24 */
[----:B0-----:R-:W2:Y:S01]  /*ab40*/  LD.E.64 R6, desc[UR36][R32.64] ;  /* 0x0000002420067980 */ /* 0x001ea2000c101b00 */
        /* <DEDUP_REMOVED lines=15> */
.L_x_160:
        /* <DEDUP_REMOVED lines=43> */
.L_x_156:
[----:B------:R-:W-:Y:S05]  /*aef0*/  BSYNC.RECONVERGENT B1 ;  /* 0x0000000000017941 */ /* 0x000fea0003800200 */
.L_x_155:
[----:B------:R-:W-:-:S05]  /*af00*/  IADD3 R11, P0, PT, R11, 0x1, RZ ;  /* 0x000000010b0b7810 */ /* 0x000fca0007f1e0ff */
[----:B------:R-:W-:Y:S01]  /*af10*/  IMAD.X R12, RZ, RZ, R12, P0 ;  /* 0x000000ffff0c7224 */ /* 0x000fe200000e060c */
[----:B------:R-:W-:-:S04]  /*af20*/  ISETP.GE.U32.AND P0, PT, R11, R10, PT ;  /* 0x0000000a0b00720c */ /* 0x000fc80003f06070 */
[----:B------:R-:W-:-:S13]  /*af30*/  ISETP.GE.U32.AND.EX P0, PT, R12, R0, PT, P0 ;  /* 0x000000000c00720c */ /* 0x000fda0003f06100 */
[----:B------:R-:W-:Y:S05]  /*af40*/  @!P0 BRA `(.L_x_161) ;  /* 0xffffffcc00dc8947 */ /* 0x000fea000383ffff */
[----:B------:R-:W-:Y:S05]  /*af50*/  BRA `(.L_x_27) ;  /* 0x0000000c009c7947 */ /* 0x000fea0003800000 */
.L_x_107:
[----:B------:R-:W-:-:S07]  /*af60*/  VIADD R19, R14, 0xffffffff ;  /* 0xffffffff0e137836 */ /* 0x000fce0000000000 */
.L_x_182:
[----:B0-----:R-:W0:Y:S01]  /*af70*/  LDS.64 R24, [R18+-0x8] ;  /* 0xfffff80012187984 */ /* 0x001e220000000a00 */
[----:B------:R-:W-:Y:S01]  /*af80*/  BSSY.RECONVERGENT B1, `(.L_x_162) ;  /* 0x000001e000017945 */ /* 0x000fe20003800200 */
[----:B0-----:R-:W-:-:S04]  /*af90*/  LOP3.LUT R14, R12, R25, RZ, 0xfc, !PT ;  /* 0x000000190c0e7212 */ /* 0x001fc800078efcff */
[----:B------:R-:W-:-:S13]  /*afa0*/  ISETP.NE.U32.AND P0, PT, R14, RZ, PT ;  /* 0x000000ff0e00720c */ /* 0x000fda0003f05070 */
[----:B-1----:R-:W-:Y:S05]  /*afb0*/  @P0 BRA `(.L_x_163) ;  /* 0x0000000000500947 */ /* 0x002fea0003800000 */
        /* <DEDUP_REMOVED lines=8> */
[----:B------:R-:W-:-:S04]  /*b040*/  IMAD.HI.U32 R22, R15, R21, R14 ;  /* 0x000000150f167227 */ /* 0x000fc800078e000e */
[----:B------:R-:W-:Y:S02]  /*b050*/  IMAD.MOV.U32 R21, RZ, RZ, RZ ;  /* 0x000000ffff157224 */ /* 0x000fe400078e00ff */
        /* <DEDUP_REMOVED lines=8> */
[----:B------:R-:W-:Y:S01]  /*b0e0*/  @!P2 LOP3.LUT R20, RZ, R24, RZ, 0x33, !PT ;  /* 0x00000018ff14a212 */ /* 0x000fe200078e33ff */
[----:B------:R-:W-:Y:S06]  /*b0f0*/  BRA `(.L_x_164) ;  /* 0x0000000000187947 */ /* 0x000fec0003800000 */
.L_x_163:
[----:B------:R-:W-:Y:S01]  /*b100*/  IMAD.MOV.U32 R22, RZ, RZ, R24 ;  /* 0x000000ffff167224 */ /* 0x000fe200078e0018 */
[----:B------:R-:W-:Y:S01]  /*b110*/  MOV R40, 0xb160 ;  /* 0x0000b16000287802 */ /* 0x000fe20000000f00 */
[----:B------:R-:W-:Y:S02]  /*b120*/  IMAD.MOV.U32 R23, RZ, RZ, R25 ;  /* 0x000000ffff177224 */ /* 0x000fe400078e0019 */
[----:B------:R-:W-:Y:S02]  /*b130*/  IMAD.MOV.U32 R41, RZ, RZ, R11 ;  /* 0x000000ffff297224 */ /* 0x000fe400078e000b */
[----:B------:R-:W-:-:S07]  /*b140*/  IMAD.MOV.U32 R43, RZ, RZ, R12 ;  /* 0x000000ffff2b7224 */ /* 0x000fce00078e000c */
[----:B-----5:R-:W-:Y:S05]  /*b150*/  CALL.REL.NOINC `($__internal_0_$__cuda_sm20_div_u64) ;  /* 0x0000001c00f47944 */ /* 0x020fea0003c00000 */
.L_x_164:
[----:B------:R-:W-:Y:S05]  /*b160*/  BSYNC.RECONVERGENT B1 ;  /* 0x0000000000017941 */ /* 0x000fea0003800200 */
.L_x_162:
[----:B------:R-:W-:Y:S01]  /*b170*/  IMAD.MOV.U32 R14, RZ, RZ, R16 ;  /* 0x000000ffff0e7224 */ /* 0x000fe200078e0010 */
[----:B------:R-:W-:Y:S01]  /*b180*/  ISETP.NE.U32.AND P0, PT, R8, RZ, PT ;  /* 0x000000ff0800720c */ /* 0x000fe20003f05070 */
[----:B------:R-:W-:-:S03]  /*b190*/  IMAD.MOV.U32 R15, RZ, RZ, R17 ;  /* 0x000000ffff0f7224 */ /* 0x000fc600078e0011 */
[----:B------:R-:W-:Y:S02]  /*b1a0*/  ISETP.NE.AND.EX P0, PT, R13, RZ, PT, P0 ;  /* 0x000000ff0d00720c */ /* 0x000fe40003f05300 */
[----:B------:R0:W-:Y:S11]  /*b1b0*/  ST.E.64 desc[UR36][R14.64], R20 ;  /* 0x000000140e007985 */ /* 0x0001f6000c101b24 */
        /* <DEDUP_REMOVED lines=26> */
.L_x_167:
[----:B------:R-:W-:Y:S01]  /*b360*/  IMAD.MOV.U32 R22, RZ, RZ, R24 ;  /* 0x000000ffff167224 */ /* 0x000fe200078e0018 */
[----:B------:R-:W-:Y:S01]  /*b370*/  MOV R23, R25 ;  /* 0x0000001900177202 */ /* 0x000fe20000000f00 */
[----:B------:R-:W-:Y:S01]  /*b380*/  IMAD.MOV.U32 R41, RZ, RZ, R11 ;  /* 0x000000ffff297224 */ /* 0x000fe200078e000b */
[----:B------:R-:W-:Y:S01]  /*b390*/  MOV R40, 0xb3c0 ;  /* 0x0000b3c000287802 */ /* 0x000fe20000000f00 */
[----:B------:R-:W-:-:S07]  /*b3a0*/  IMAD.MOV.U32 R43, RZ, RZ, R12 ;  /* 0x000000ffff2b7224 */ /* 0x000fce00078e000c */
[----:B-----5:R-:W-:Y:S05]  /*b3b0*/  CALL.REL.NOINC `($__internal_0_$__cuda_sm20_div_u64) ;  /* 0x0000001c005c7944 */ /* 0x020fea0003c00000 */
[----:B------:R-:W-:Y:S02]  /*b3c0*/  IMAD.MOV.U32 R14, RZ, RZ, R20 ;  /* 0x000000ffff0e7224 */ /* 0x000fe400078e0014 */
[----:B------:R-:W-:-:S07]  /*b3d0*/  IMAD.MOV.U32 R15, RZ, RZ, R21 ;  /* 0x000000ffff0f7224 */ /* 0x000fce00078e0015 */
.L_x_168:
[----:B------:R-:W-:Y:S05]  /*b3e0*/  BSYNC.RECONVERGENT B1 ;  /* 0x0000000000017941 */ /* 0x000fea0003800200 */
.L_x_166:
        /* <DEDUP_REMOVED lines=26> */
.L_x_170:
[----:B------:R-:W-:Y:S01]  /*b590*/  IMAD.MOV.U32 R22, RZ, RZ, R24 ;  /* 0x000000ffff167224 */ /* 0x000fe200078e0018 */
[----:B------:R-:W-:Y:S01]  /*b5a0*/  MOV R40, 0xb5f0 ;  /* 0x0000b5f000287802 */ /* 0x000fe20000000f00 */
[----:B------:R-:W-:Y:S02]  /*b5b0*/  IMAD.MOV.U32 R23, RZ, RZ, R25 ;  /* 0x000000ffff177224 */ /* 0x000fe400078e0019 */
[----:B------:R-:W-:Y:S02]  /*b5c0*/  IMAD.MOV.U32 R41, RZ, RZ, R11 ;  /* 0x000000ffff297224 */ /* 0x000fe400078e000b */
[----:B------:R-:W-:-:S07]  /*b5d0*/  IMAD.MOV.U32 R43, RZ, RZ, R12 ;  /* 0x000000ffff2b7224 */ /* 0x000fce00078e000c */
[----:B-----5:R-:W-:Y:S05]  /*b5e0*/  CALL.REL.NOINC `($__internal_0_$__cuda_sm20_div_u64) ;  /* 0x0000001800d07944 */ /* 0x020fea0003c00000 */
[----:B------:R-:W-:Y:S02]  /*b5f0*/  IMAD.MOV.U32 R14, RZ, RZ, R20 ;  /* 0x000000ffff0e7224 */ /* 0x000fe400078e0014 */
[----:B------:R-:W-:-:S07]  /*b600*/  IMAD.MOV.U32 R15, RZ, RZ, R21 ;  /* 0x000000ffff0f7224 */ /* 0x000fce00078e0015 */
.L_x_171:
[----:B------:R-:W-:Y:S05]  /*b610*/  BSYNC.RECONVERGENT B1 ;  /* 0x0000000000017941 */ /* 0x000fea0003800200 */
.L_x_169:
        /* <DEDUP_REMOVED lines=26> */
.L_x_173:
        /* <DEDUP_REMOVED lines=8> */
.L_x_174:
[----:B------:R-:W-:Y:S05]  /*b840*/  BSYNC.RECONVERGENT B1 ;  /* 0x0000000000017941 */ /* 0x000fea0003800200 */
.L_x_172:
        /* <DEDUP_REMOVED lines=26> */
.L_x_176:
[----:B------:R-:W-:Y:S01]  /*b9f0*/  IMAD.MOV.U32 R22, RZ, RZ, R24 ;  /* 0x000000ffff167224 */ /* 0x000fe200078e0018 */
[----:B------:R-:W-:Y:S01]  /*ba00*/  MOV R40, 0xba50 ;  /* 0x0000ba5000287802 */ /* 0x000fe20000000f00 */
[----:B------:R-:W-:Y:S02]  /*ba10*/  IMAD.MOV.U32 R23, RZ, RZ, R25 ;  /* 0x000000ffff177224 */ /* 0x000fe400078e0019 */
[----:B------:R-:W-:Y:S02]  /*ba20*/  IMAD.MOV.U32 R41, RZ, RZ, R11 ;  /* 0x000000ffff297224 */ /* 0x000fe400078e000b */
[----:B------:R-:W-:-:S07]  /*ba30*/  IMAD.MOV.U32 R43, RZ, RZ, R12 ;  /* 0x000000ffff2b7224 */ /* 0x000fce00078e000c */
[----:B-----5:R-:W-:Y:S05]  /*ba40*/  CALL.REL.NOINC `($__internal_0_$__cuda_sm20_div_u64) ;  /* 0x0000001400b87944 */ /* 0x020fea0003c00000 */
.L_x_177:
[----:B------:R-:W-:Y:S05]  /*ba50*/  BSYNC.RECONVERGENT B1 ;  /* 0x0000000000017941 */ /* 0x000fea0003800200 */
.L_x_175:
[----:B------:R-:W-:Y:S02]  /*ba60*/  IMAD.MOV.U32 R14, RZ, RZ, R16 ;  /* 0x000000ffff0e7224 */ /* 0x000fe400078e0010 */
[----:B------:R-:W-:-:S05]  /*ba70*/  IMAD.MOV.U32 R15, RZ, RZ, R17 ;  /* 0x000000ffff0f7224 */ /* 0x000fca00078e0011 */
[----:B------:R1:W-:Y:S02]  /*ba80*/  ST.E.64 desc[UR36][R14.64], R20 ;  /* 0x000000140e007985 */ /* 0x0003e4000c101b24 */
.L_x_165:
[----:B01----:R-:W2:Y:S01]  /*ba90*/  LD.E R15, desc[UR36][R2.64+-0x8] ;  /* 0xfffff824020f7980 */ /* 0x003ea2000c101900 */
[----:B------:R-:W0:Y:S01]  /*baa0*/  LDCU UR4, c[0x0][0x3b0] ;  /* 0x00007600ff0477ac */ /* 0x000e220008000800 */
[----:B------:R-:W-:Y:S01]  /*bab0*/  BSSY.RECONVERGENT B1, `(.L_x_178) ;  /* 0x000002c000017945 */ /* 0x000fe20003800200 */
[----:B0-----:R-:W-:-:S04]  /*bac0*/  IMAD.U32 R14, RZ, RZ, UR4 ;  /* 0x00000004ff0e7e24 */ /* 0x001fc8000f8e00ff */
[----:B--2---:R-:W-:-:S04]  /*bad0*/  IMAD R15, R15, R14, R20 ;  /* 0x0000000e0f0f7224 */ /* 0x004fc800078e0214 */
[----:B------:R-:W-:-:S05]  /*bae0*/  IMAD R15, R15, 0x8, R18 ;  /* 0x000000080f0f7824 */ /* 0x000fca00078e0212 */
[----:B------:R-:W0:Y:S02]  /*baf0*/  LDS.64 R20, [R15+0x8] ;  /* 0x000008000f147984 */ /* 0x000e240000000a00 */
[----:B0----5:R-:W-:-:S14]  /*bb00*/  DSETP.GEU.AND P0, PT, R20, R6, PT ;  /* 0x000000061400722a */ /* 0x021fdc0003f0e000 */
[----:B------:R-:W-:Y:S05]  /*bb10*/  @P0 BRA `(.L_x_179) ;  /* 0x0000000000940947 */ /* 0x000fea0003800000 */
[----:B------:R-:W-:Y:S01]  /*bb20*/  ISETP.GE.U32.AND P0, PT, R19, 0x3, PT ;  /* 0x000000031300780c */ /* 0x000fe20003f06070 */
[----:B------:R-:W-:Y:S01]  /*bb30*/  DADD R6, RZ, R20 ;  /* 0x00000000ff067229 */ /* 0x000fe20000000014 */
[----:B------:R-:W-:Y:S02]  /*bb40*/  ISETP.NE.AND P1, PT, R14, RZ, PT ;  /* 0x000000ff0e00720c */ /* 0x000fe40003f25270 */
[----:B------:R-:W-:-:S09]  /*bb50*/  CS2R R32, SRZ ;  /* 0x0000000000207805 */ /* 0x000fd2000001ff00 */
[----:B------:R-:W-:Y:S05]  /*bb60*/  @!P0 BRA `(.L_x_180) ;  /* 0x00000000005c8947 */ /* 0x000fea0003800000 */
[----:B------:R-:W-:Y:S01]  /*bb70*/  BSSY.RECONVERGENT B2, `(.L_x_180) ;  /* 0x0000016000027945 */ /* 0x000fe20003800200 */
[----:B------:R-:W-:Y:S01]  /*bb80*/  IMAD.MOV.U32 R15, RZ, RZ, RZ ;  /* 0x000000ffff0f7224 */ /* 0x000fe200078e00ff */
[----:B------:R-:W-:-:S07]  /*bb90*/  CS2R R32, SRZ ;  /* 0x0000000000207805 */ /* 0x000fce000001ff00 */
.L_x_181:
[C---:B0-----:R-:W-:Y:S01]  /*bba0*/  IMAD.SHL.U32 R25, R32.reuse, 0x8, RZ ;  /* 0x0000000820197824 */ /* 0x041fe200078e00ff */
[----:B------:R-:W-:-:S04]  /*bbb0*/  SHF.L.U64.HI R26, R32, 0x3, R33 ;  /* 0x00000003201a7819 */ /* 0x000fc80000010221 */
[----:B------:R-:W-:-:S04]  /*bbc0*/  IADD3 R20, P0, PT, R25, R16, RZ ;  /* 0x0000001019147210 */ /* 0x000fc80007f1e0ff */
[----:B------:R-:W-:-:S05]  /*bbd0*/  IADD3.X R21, PT, PT, R26, R17, RZ, P0, !PT ;  /* 0x000000111a157210 */ /* 0x000fca00007fe4ff */
[----:B------:R-:W2:Y:S01]  /*bbe0*/  LD.E.64 R22, desc[UR36][R20.64] ;  /* 0x0000002414167980 */ /* 0x000ea2000c101b00 */
[----:B------:R-:W-:-:S05]  /*bbf0*/  IADD3 R24, P0, PT, R25, R4, RZ ;  /* 0x0000000419187210 */ /* 0x000fca0007f1e0ff */
[----:B------:R-:W-:-:S05]  /*bc00*/  IMAD.X R25, R26, 0x1, R5, P0 ;  /* 0x000000011a197824 */ /* 0x000fca00000e0605 */
[----:B--2---:R0:W-:Y:S04]  /*bc10*/  ST.E.64 desc[UR36][R24.64], R22 ;  /* 0x0000001618007985 */ /* 0x0041e8000c101b24 */
[----:B------:R-:W2:Y:S04]  /*bc20*/  LD.E.64 R26, desc[UR36][R20.64+0x8] ;  /* 0x00000824141a7980 */ /* 0x000ea8000c101b00 */
[----:B--2---:R0:W-:Y:S04]  /*bc30*/  ST.E.64 desc[UR36][R24.64+0x8], R26 ;  /* 0x0000081a18007985 */ /* 0x0041e8000c101b24 */
[----:B------:R-:W2:Y:S04]  /*bc40*/  LD.E.64 R28, desc[UR36][R20.64+0x10] ;  /* 0x00001024141c7980 */ /* 0x000ea8000c101b00 */
[----:B--2---:R0:W-:Y:S04]  /*bc50*/  ST.E.64 desc[UR36][R24.64+0x10], R28 ;  /* 0x0000101c18007985 */ /* 0x0041e8000c101b24 */
[----:B------:R-:W2:Y:S01]  /*bc60*/  LD.E.64 R30, desc[UR36][R20.64+0x18] ;  /* 0x00001824141e7980 */ /* 0x000ea2000c101b00 */
[----:B------:R-:W-:Y:S01]  /*bc70*/  VIADD R15, R15, 0x4 ;  /* 0x000000040f0f7836 */ /* 0x000fe20000000000 */
[----:B------:R-:W-:-:S04]  /*bc80*/  IADD3 R32, P2, PT, R32, 0x4, RZ ;  /* 0x0000000420207810 */ /* 0x000fc80007f5e0ff */
[----:B------:R-:W-:Y:S01]  /*bc90*/  ISETP.NE.AND P0, PT, R15, RZ, PT ;  /* 0x000000ff0f00720c */ /* 0x000fe20003f05270 */
[----:B------:R-:W-:Y:S01]  /*bca0*/  IMAD.X R33, RZ, RZ, R33, P2 ;  /* 0x000000ffff217224 */ /* 0x000fe200010e0621 */
[----:B--2---:R0:W-:Y:S11]  /*bcb0*/  ST.E.64 desc[UR36][R24.64+0x18], R30 ;  /* 0x0000181e18007985 */ /* 0x0041f6000c101b24 */
[----:B------:R-:W-:Y:S05]  /*bcc0*/  @P0 BRA `(.L_x_181) ;  /* 0xfffffffc00b40947 */ /* 0x000fea000383ffff */
[----:B------:R-:W-:Y:S05]  /*bcd0*/  BSYNC.RECONVERGENT B2 ;  /* 0x0000000000027941 */ /* 0x000fea0003800200 */
.L_x_180:
[----:B------:R-:W-:Y:S05]  /*bce0*/  @!P1 BRA `(.L_x_179) ;  /* 0x0000000000209947 */ /* 0x000fea0003800000 */
[C---:B0-----:R-:W-:Y:S01]  /*bcf0*/  IMAD.SHL.U32 R23, R32.reuse, 0x8, RZ ;  /* 0x0000000820177824 */ /* 0x041fe200078e00ff */
[----:B------:R-:W-:-:S04]  /*bd00*/  SHF.L.U64.HI R15, R32, 0x3, R33 ;  /* 0x00000003200f7819 */ /* 0x000fc80000010221 */
[----:B------:R-:W-:-:S05]  /*bd10*/  IADD3 R20, P0, PT, R23, R16, RZ ;  /* 0x0000001017147210 */ /* 0x000fca0007f1e0ff */
[----:B------:R-:W-:-:S06]  /*bd20*/  IMAD.X R21, R15, 0x1, R17, P0 ;  /* 0x000000010f157824 */ /* 0x000fcc00000e0611 */
[----:B------:R-:W2:Y:S01]  /*bd30*/  LD.E.64 R20, desc[UR36][R20.64] ;  /* 0x0000002414147980 */ /* 0x000ea2000c101b00 */
[----:B------:R-:W-:-:S05]  /*bd40*/  IADD3 R22, P0, PT, R23, R4, RZ ;  /* 0x0000000417167210 */ /* 0x000fca0007f1e0ff */
[----:B------:R-:W-:-:S05]  /*bd50*/  IMAD.X R23, R15, 0x1, R5, P0 ;  /* 0x000000010f177824 */ /* 0x000fca00000e0605 */
[----:B--2---:R1:W-:Y:S03]  /*bd60*/  ST.E.64 desc[UR36][R22.64], R20 ;  /* 0x0000001416007985 */ /* 0x0043e6000c101b24 */
.L_x_179:
[----:B------:R-:W-:Y:S05]  /*bd70*/  BSYNC.RECONVERGENT B1 ;  /* 0x0000000000017941 */ /* 0x000fea0003800200 */
.L_x_178:
[----:B------:R-:W-:-:S05]  /*bd80*/  IADD3 R11, P0, PT, R11, 0x1, RZ ;  /* 0x000000010b0b7810 */ /* 0x000fca0007f1e0ff */
[----:B------:R-:W-:Y:S01]  /*bd90*/  IMAD.X R12, RZ, RZ, R12, P0 ;  /* 0x000000ffff0c7224 */ /* 0x000fe200000e060c */
[----:B------:R-:W-:-:S04]  /*bda0*/  ISETP.GE.U32.AND P0, PT, R11, R10, PT ;  /* 0x0000000a0b00720c */ /* 0x000fc80003f06070 */
[----:B------:R-:W-:-:S13]  /*bdb0*/  ISETP.GE.U32.AND.EX P0, PT, R12, R0, PT, P0 ;  /* 0x000000000c00720c */ /* 0x000fda0003f06100 */
[----:B------:R-:W-:Y:S05]  /*bdc0*/  @!P0 BRA `(.L_x_182) ;  /* 0xfffffff000688947 */ /* 0x000fea000383ffff */
.L_x_27:
[----:B------:R-:W-:Y:S05]  /*bdd0*/  BSYNC.RECONVERGENT B0 ;  /* 0x0000000000007941 */ /* 0x000fea0003800200 */
.L_x_26:
[----:B------:R-:W3:Y:S01]  /*bde0*/  LDC.64 R2, c[0x0][0x3a0] ;  /* 0x0000e800ff027b82 */ /* 0x000ee20000000a00 */
[----:B------:R-:W-:Y:S01]  /*bdf0*/  BSSY B0, `(.L_x_183) ;  /* 0x0000007000007945 */ /* 0x000fe20003800000 */
[----:B------:R-:W-:-:S07]  /*be00*/  IMAD.MOV.U32 R9, RZ, RZ, 0x1 ;  /* 0x00000001ff097424 */ /* 0x000fce00078e00ff */
.L_x_184:
[----:B------:R-:W-:Y:S01]  /*be10*/  IMAD.MOV.U32 R8, RZ, RZ, RZ ;  /* 0x000000ffff087224 */ /* 0x000fe200078e00ff */
[----:B------:R-:W-:Y:S05]  /*be20*/  YIELD ;  /* 0x0000000000007946 */ /* 0x000fea0003800000 */
[----:B---3--:R-:W3:Y:S02]  /*be30*/  ATOMG.E.CAS.STRONG.GPU PT, R0, [R2], R8, R9 ;  /* 0x00000008020073a9 */ /* 0x008ee400001ee109 */
[----:B---3--:R-:W-:-:S13]  /*be40*/  ISETP.NE.AND P0, PT, R0, RZ, PT ;  /* 0x000000ff0000720c */ /* 0x008fda0003f05270 */
[----:B------:R-:W-:Y:S05]  /*be50*/  @P0 BRA `(.L_x_184) ;  /* 0xfffffffc00ec0947 */ /* 0x000fea000383ffff */
[----:B------:R-:W-:Y:S05]  /*be60*/  BSYNC B0 ;  /* 0x0000000000007941 */ /* 0x000fea0003800000 */
.L_x_183:
[----:B------:R-:W3:Y:S02]  /*be70*/  LDC.64 R10, c[0x0][0x390] ;  /* 0x0000e400ff0a7b82 */ /* 0x000ee40000000a00 */
[----:B---3--:R-:W3:Y:S01]  /*be80*/  LDG.E.64 R8, desc[UR36][R10.64] ;  /* 0x000000240a087981 */ /* 0x008ee2000c1e1b00 */
[----:B------:R-:W-:Y:S01]  /*be90*/  BSSY.RECONVERGENT B0, `(.L_x_185) ;  /* 0x0000121000007945 */ /* 0x000fe20003800200 */
[----:B---3-5:R-:W-:-:S14]  /*bea0*/  DSETP.GEU.AND P0, PT, R6, R8, PT ;  /* 0x000000080600722a */ /* 0x028fdc0003f0e000 */
[----:B------:R-:W-:Y:S05]  /*beb0*/  @P0 BRA `(.L_x_186) ;  /* 0x0000001000780947 */ /* 0x000fea0003800000 */
[----:B------:R-:W3:Y:S01]  /*bec0*/  LDC R0, c[0x0][0x3b4] ;  /* 0x0000ed00ff007b82 */ /* 0x000ee20000000800 */
[----:B------:R4:W-:Y:S01]  /*bed0*/  STG.E.64 desc[UR36][R10.64], R6 ;  /* 0x000000060a007986 */ /* 0x0009e2000c101b24 */
[----:B------:R-:W-:-:S04]  /*bee0*/  ISETP.NE.U32.AND P0, PT, R14, RZ, PT ;  /* 0x000000ff0e00720c */ /* 0x000fc80003f05070 */
[----:B---3--:R-:W-:-:S13]  /*bef0*/  ISETP.NE.AND.EX P0, PT, R0, RZ, PT, P0 ;  /* 0x000000ff0000720c */ /* 0x008fda0003f05300 */
[----:B----4-:R-:W-:Y:S05]  /*bf00*/  @!P0 BRA `(.L_x_186) ;  /* 0x0000001000648947 */ /* 0x010fea0003800000 */
[C---:B------:R-:W-:Y:S01]  /*bf10*/  IADD3 R6, P0, PT, R14.reuse, -0x1, RZ ;  /* 0xffffffff0e067810 */ /* 0x040fe20007f1e0ff */
[----:B------:R-:W-:Y:S01]  /*bf20*/  BSSY.RECONVERGENT B1, `(.L_x_187) ;  /* 0x0000043000017945 */ /* 0x000fe20003800200 */
[----:B012---:R-:W-:Y:S01]  /*bf30*/  LOP3.LUT R22, R14, 0xf, RZ, 0xc0, !PT ;  /* 0x0000000f0e167812 */ /* 0x007fe200078ec0ff */
[----:B------:R-:W-:Y:S01]  /*bf40*/  IMAD.MOV.U32 R7, RZ, RZ, RZ ;  /* 0x000000ffff077224 */ /* 0x000fe200078e00ff */
[----:B------:R-:W-:Y:S02]  /*bf50*/  ISETP.GE.U32.AND P1, PT, R6, 0xf, PT ;  /* 0x0000000f0600780c */ /* 0x000fe40003f26070 */
[----:B------:R-:W-:Y:S02]  /*bf60*/  IADD3.X R0, PT, PT, R0, -0x1, RZ, P0, !PT ;  /* 0xffffffff00007810 */ /* 0x000fe400007fe4ff */
[----:B------:R-:W-:Y:S02]  /*bf70*/  ISETP.NE.U32.AND P0, PT, R22, RZ, PT ;  /* 0x000000ff1600720c */ /* 0x000fe40003f05070 */
[----:B------:R-:W-:Y:S01]  /*bf80*/  ISETP.GE.U32.AND.EX P1, PT, R0, RZ, PT, P1 ;  /* 0x000000ff0000720c */ /* 0x000fe20003f26110 */
[----:B------:R-:W-:Y:S01]  /*bf90*/  IMAD.MOV.U32 R0, RZ, RZ, RZ ;  /* 0x000000ffff007224 */ /* 0x000fe200078e00ff */
[----:B------:R-:W-:-:S11]  /*bfa0*/  ISETP.NE.AND.EX P0, PT, RZ, RZ, PT, P0 ;  /* 0x000000ffff00720c */ /* 0x000fd60003f05300 */
[----:B------:R-:W-:Y:S05]  /*bfb0*/  @!P1 BRA `(.L_x_188) ;  /* 0x0000000000e49947 */ /* 0x000fea0003800000 */
[----:B------:R-:W0:Y:S01]  /*bfc0*/  LDCU.64 UR4, c[0x0][0x398] ;  /* 0x00007300ff0477ac */ /* 0x000e220008000a00 */
[----:B------:R-:W-:Y:S02]  /*bfd0*/  IADD3 R13, P1, PT, R4, 0x40, RZ ;  /* 0x00000040040d7810 */ /* 0x000fe40007f3e0ff */
[----:B------:R-:W-:Y:S01]  /*bfe0*/  LOP3.LUT R0, R14, 0xfffffff0, RZ, 0xc0, !PT ;  /* 0xfffffff00e007812 */ /* 0x000fe200078ec0ff */
[----:B------:R-:W1:Y:S02]  /*bff0*/  LDCU UR6, c[0x0][0x3b4] ;  /* 0x00007680ff0677ac */ /* 0x000e640008000800 */
[----:B------:R-:W-:Y:S02]  /*c000*/  IMAD.X R18, RZ, RZ, R5, P1 ;  /* 0x000000ffff127224 */ /* 0x000fe400008e0605 */
[----:B------:R-:W-:Y:S01]  /*c010*/  IMAD.MOV.U32 R6, RZ, RZ, R0 ;  /* 0x000000ffff067224 */ /* 0x000fe200078e0000 */
[----:B0-----:R-:W-:-:S04]  /*c020*/  UIADD3 UR4, UP0, UPT, UR4, 0x20, URZ ;  /* 0x0000002004047890 */ /* 0x001fc8000ff1e0ff */
[----:B------:R-:W-:Y:S01]  /*c030*/  UIADD3.X UR5, UPT, UPT, URZ, UR5, URZ, UP0, !UPT ;  /* 0x00000005ff057290 */ /* 0x000fe200087fe4ff */
[----:B-1----:R-:W-:Y:S02]  /*c040*/  IMAD.U32 R7, RZ, RZ, UR6 ;  /* 0x00000006ff077e24 */ /* 0x002fe4000f8e00ff */
[----:B------:R-:W-:Y:S02]  /*c050*/  IMAD.U32 R12, RZ, RZ, UR6 ;  /* 0x00000006ff0c7e24 */ /* 0x000fe4000f8e00ff */
[----:B------:R-:W-:Y:S02]  /*c060*/  IMAD.U32 R20, RZ, RZ, UR4 ;  /* 0x00000004ff147e24 */ /* 0x000fe4000f8e00ff */
[----:B------:R-:W-:-:S07]  /*c070*/  IMAD.U32 R15, RZ, RZ, UR5 ;  /* 0x00000005ff0f7e24 */ /* 0x000fce000f8e00ff */
.L_x_189:
[----:B------:R-:W-:Y:S02]  /*c080*/  IMAD.MOV.U32 R10, RZ, RZ, R13 ;  /* 0x000000ffff0a7224 */ /* 0x000fe400078e000d */
[----:B------:R-:W-:-:S05]  /*c090*/  IMAD.MOV.U32 R11, RZ, RZ, R18 ;  /* 0x000000ffff0b7224 */ /* 0x000fca00078e0012 */
[----:B--2---:R-:W2:Y:S01]  /*c0a0*/  LD.E R13, desc[UR36][R10.64+-0x40] ;  /* 0xffffc0240a0d7980 */ /* 0x004ea2000c101900 */
[----:B------:R-:W-:Y:S02]  /*c0b0*/  IMAD.MOV.U32 R8, RZ, RZ, R20 ;  /* 0x000000ffff087224 */ /* 0x000fe400078e0014 */
[----:B------:R-:W-:-:S05]  /*c0c0*/  IMAD.MOV.U32 R9, RZ, RZ, R15 ;  /* 0x000000ffff097224 */ /* 0x000fca00078e000f */
[----:B--2---:R0:W-:Y:S04]  /*c0d0*/  STG.E desc[UR36][R8.64+-0x20], R13 ;  /* 0xffffe00d08007986 */ /* 0x0041e8000c101924 */
[----:B------:R-:W2:Y:S04]  /*c0e0*/  LD.E R15, desc[UR36][R10.64+-0x38] ;  /* 0xffffc8240a0f7980 */ /* 0x000ea8000c101900 */
[----:B--2---:R1:W-:Y:S04]  /*c0f0*/  STG.E desc[UR36][R8.64+-0x1c], R15 ;  /* 0xffffe40f08007986 */ /* 0x0043e8000c101924 */
[----:B------:R-:W2:Y:S04]  /*c100*/  LD.E R19, desc[UR36][R10.64+-0x30] ;  /* 0xffffd0240a137980 */ /* 0x000ea8000c101900 */
[----:B--2---:R2:W-:Y:S04]  /*c110*/  STG.E desc[UR36][R8.64+-0x18], R19 ;  /* 0xffffe81308007986 */ /* 0x0045e8000c101924 */
[----:B------:R-:W3:Y:S04]  /*c120*/  LD.E R21, desc[UR36][R10.64+-0x28] ;  /* 0xffffd8240a157980 */ /* 0x000ee8000c101900 */
[----:B---3--:R3:W-:Y:S04]  /*c130*/  STG.E desc[UR36][R8.64+-0x14], R21 ;  /* 0xffffec1508007986 */ /* 0x0087e8000c101924 */
[----:B------:R-:W4:Y:S04]  /*c140*/  LD.E R23, desc[UR36][R10.64+-0x20] ;  /* 0xffffe0240a177980 */ /* 0x000f28000c101900 */
[----:B----4-:R4:W-:Y:S04]  /*c150*/  STG.E desc[UR36][R8.64+-0x10], R23 ;  /* 0xfffff01708007986 */ /* 0x0109e8000c101924 */
[----:B------:R-:W5:Y:S04]  /*c160*/  LD.E R25, desc[UR36][R10.64+-0x18] ;  /* 0xffffe8240a197980 */ /* 0x000f68000c101900 */
[----:B-----5:R5:W-:Y:S04]  /*c170*/  STG.E desc[UR36][R8.64+-0xc], R25 ;  /* 0xfffff41908007986 */ /* 0x020be8000c101924 */
[----:B0-----:R-:W2:Y:S04]  /*c180*/  LD.E R13, desc[UR36][R10.64+-0x10] ;  /* 0xfffff0240a0d7980 */ /* 0x001ea8000c101900 */
[----:B--2---:R0:W-:Y:S04]  /*c190*/  STG.E desc[UR36][R8.64+-0x8], R13 ;  /* 0xfffff80d08007986 */ /* 0x0041e8000c101924 */
[----:B-1----:R-:W2:Y:S04]  /*c1a0*/  LD.E R15, desc[UR36][R10.64+-0x8] ;  /* 0xfffff8240a0f7980 */ /* 0x002ea8000c101900 */
[----:B--2---:R1:W-:Y:S04]  /*c1b0*/  STG.E desc[UR36][R8.64+-0x4], R15 ;  /* 0xfffffc0f08007986 */ /* 0x0043e8000c101924 */
[----:B------:R-:W2:Y:S04]  /*c1c0*/  LD.E R19, desc[UR36][R10.64] ;  /* 0x000000240a137980 */ /* 0x000ea8000c101900 */
[----:B--2---:R2:W-:Y:S04]  /*c1d0*/  STG.E desc[UR36][R8.64], R19 ;  /* 0x0000001308007986 */ /* 0x0045e8000c101924 */
[----:B---3--:R-:W3:Y:S04]  /*c1e0*/  LD.E R21, desc[UR36][R10.64+0x8] ;  /* 0x000008240a157980 */ /* 0x008ee8000c101900 */
[----:B---3--:R3:W-:Y:S04]  /*c1f0*/  STG.E desc[UR36][R8.64+0x4], R21 ;  /* 0x0000041508007986 */ /* 0x0087e8000c101924 */
[----:B----4-:R-:W4:Y:S04]  /*c200*/  LD.E R23, desc[UR36][R10.64+0x10] ;  /* 0x000010240a177980 */ /* 0x010f28000c101900 */
[----:B----4-:R-:W-:Y:S04]  /*c210*/  STG.E desc[UR36][R8.64+0x8], R23 ;  /* 0x0000081708007986 */ /* 0x010fe8000c101924 */
[----:B-----5:R-:W4:Y:S04]  /*c220*/  LD.E R25, desc[UR36][R10.64+0x18] ;  /* 0x000018240a197980 */ /* 0x020f28000c101900 */
[----:B----4-:R-:W-:Y:S04]  /*c230*/  STG.E desc[UR36][R8.64+0xc], R25 ;  /* 0x00000c1908007986 */ /* 0x010fe8000c101924 */
[----:B0-----:R-:W4:Y:S04]  /*c240*/  LD.E R13, desc[UR36][R10.64+0x20] ;  /* 0x000020240a0d7980 */ /* 0x001f28000c101900 */
[----:B----4-:R0:W-:Y:S04]  /*c250*/  STG.E desc[UR36][R8.64+0x10], R13 ;  /* 0x0000100d08007986 */ /* 0x0101e8000c101924 */
[----:B-1----:R-:W4:Y:S04]  /*c260*/  LD.E R15, desc[UR36][R10.64+0x28] ;  /* 0x000028240a0f7980 */ /* 0x002f28000c101900 */
[----:B----4-:R1:W-:Y:S04]  /*c270*/  STG.E desc[UR36][R8.64+0x14], R15 ;  /* 0x0000140f08007986 */ /* 0x0103e8000c101924 */
[----:B--2---:R-:W2:Y:S01]  /*c280*/  LD.E R19, desc[UR36][R10.64+0x30] ;  /* 0x000030240a137980 */ /* 0x004ea2000c101900 */
[----:B------:R-:W-:-:S03]  /*c290*/  IADD3 R6, P1, PT, R6, -0x10, RZ ;  /* 0xfffffff006067810 */ /* 0x000fc60007f3e0ff */
[----:B--2---:R2:W-:Y:S04]  /*c2a0*/  STG.E desc[UR36][R8.64+0x18], R19 ;  /* 0x0000181308007986 */ /* 0x0045e8000c101924 */
[----:B---3--:R-:W3:Y:S01]  /*c2b0*/  LD.E R21, desc[UR36][R10.64+0x38] ;  /* 0x000038240a157980 */ /* 0x008ee2000c101900 */
[----:B------:R-:W-:Y:S02]  /*c2c0*/  IADD3.X R12, PT, PT, R12, -0x1, RZ, P1, !PT ;  /* 0xffffffff0c0c7810 */ /* 0x000fe40000ffe4ff */
[----:B------:R-:W-:Y:S02]  /*c2d0*/  ISETP.NE.U32.AND P1, PT, R6, RZ, PT ;  /* 0x000000ff0600720c */ /* 0x000fe40003f25070 */
[----:B------:R-:W-:Y:S02]  /*c2e0*/  IADD3 R20, P2, PT, R8, 0x40, RZ ;  /* 0x0000004008147810 */ /* 0x000fe40007f5e0ff */
[----:B------:R-:W-:-:S02]  /*c2f0*/  ISETP.NE.AND.EX P1, PT, R12, RZ, PT, P1 ;  /* 0x000000ff0c00720c */ /* 0x000fc40003f25310 */
[----:B0-----:R-:W-:Y:S01]  /*c300*/  IADD3 R13, P3, PT, R10, 0x80, RZ ;  /* 0x000000800a0d7810 */ /* 0x001fe20007f7e0ff */
[----:B-1----:R-:W-:-:S04]  /*c310*/  IMAD.X R15, RZ, RZ, R9, P2 ;  /* 0x000000ffff0f7224 */ /* 0x002fc800010e0609 */
[----:B------:R-:W-:Y:S01]  /*c320*/  IMAD.X R18, RZ, RZ, R11, P3 ;  /* 0x000000ffff127224 */ /* 0x000fe200018e060b */
[----:B---3--:R2:W-:Y:S05]  /*c330*/  STG.E desc[UR36][R8.64+0x1c], R21 ;  /* 0x00001c1508007986 */ /* 0x0085ea000c101924 */
[----:B------:R-:W-:Y:S05]  /*c340*/  @P1 BRA `(.L_x_189) ;  /* 0xfffffffc004c1947 */ /* 0x000fea000383ffff */
.L_x_188:
[----:B------:R-:W-:Y:S05]  /*c350*/  BSYNC.RECONVERGENT B1 ;  /* 0x0000000000017941 */ /* 0x000fea0003800200 */
.L_x_187:
        /* <DEDUP_REMOVED lines=8> */
[C---:B--2---:R-:W-:Y:S01]  /*c3e0*/  LEA R8, P1, R0.reuse, R4, 0x3 ;  /* 0x0000000400087211 */ /* 0x044fe200078218ff */
[----:B------:R-:W0:Y:S03]  /*c3f0*/  LDCU.64 UR4, c[0x0][0x398] ;  /* 0x00007300ff0477ac */ /* 0x000e260008000a00 */
[----:B------:R-:W-:-:S06]  /*c400*/  LEA.HI.X R9, R0, R5, R7, 0x3, P1 ;  /* 0x0000000500097211 */ /* 0x000fcc00008f1c07 */
[----:B------:R-:W2:Y:S01]  /*c410*/  LD.E R9, desc[UR36][R8.64] ;  /* 0x0000002408097980 */ /* 0x000ea2000c101900 */
[----:B------:R-:W-:-:S05]  /*c420*/  IADD3 R18, P1, PT, R0, 0x1, RZ ;  /* 0x0000000100127810 */ /* 0x000fca0007f3e0ff */
[----:B------:R-:W-:Y:S02]  /*c430*/  IMAD.X R19, RZ, RZ, R7, P1 ;  /* 0x000000ffff137224 */ /* 0x000fe400008e0607 */
[----:B------:R-:W-:Y:S01]  /*c440*/  IMAD.SHL.U32 R13, R18, 0x8, RZ ;  /* 0x00000008120d7824 */ /* 0x000fe200078e00ff */
[----:B0-----:R-:W-:Y:S02]  /*c450*/  LEA R10, P1, R0, UR4, 0x2 ;  /* 0x00000004000a7c11 */ /* 0x001fe4000f8210ff */
[----:B------:R-:W-:Y:S02]  /*c460*/  SHF.L.U64.HI R6, R18, 0x3, R19 ;  /* 0x0000000312067819 */ /* 0x000fe40000010213 */
[----:B------:R-:W-:Y:S02]  /*c470*/  LOP3.LUT R13, R13, 0xfffffff8, RZ, 0xc0, !PT ;  /* 0xfffffff80d0d7812 */ /* 0x000fe400078ec0ff */
[----:B------:R-:W-:Y:S02]  /*c480*/  LOP3.LUT R6, R6, 0x7, RZ, 0xc0, !PT ;  /* 0x0000000706067812 */ /* 0x000fe400078ec0ff */
[----:B------:R-:W-:-:S02]  /*c490*/  IADD3 R12, P2, PT, R13, R4, RZ ;  /* 0x000000040d0c7210 */ /* 0x000fc40007f5e0ff */
[----:B------:R-:W-:-:S03]  /*c4a0*/  LEA.HI.X R11, R0, UR5, R7, 0x2, P1 ;  /* 0x00000005000b7c11 */ /* 0x000fc600088f1407 */
[----:B------:R-:W-:Y:S02]  /*c4b0*/  IMAD.X R13, R6, 0x1, R5, P2 ;  /* 0x00000001060d7824 */ /* 0x000fe400010e0605 */
[----:B--2---:R0:W-:Y:S04]  /*c4c0*/  STG.E desc[UR36][R10.64], R9 ;  /* 0x000000090a007986 */ /* 0x0041e8000c101924 */
[----:B------:R-:W2:Y:S01]  /*c4d0*/  LD.E R13, desc[UR36][R12.64] ;  /* 0x000000240c0d7980 */ /* 0x000ea2000c101900 */
[----:B------:R-:W-:Y:S01]  /*c4e0*/  IADD3 R20, P1, PT, R0, 0x2, RZ ;  /* 0x0000000200147810 */ /* 0x000fe20007f3e0ff */
[C---:B------:R-:W-:Y:S01]  /*c4f0*/  IMAD.SHL.U32 R8, R18.reuse, 0x4, RZ ;  /* 0x0000000412087824 */ /* 0x040fe200078e00ff */
[----:B------:R-:W-:-:S03]  /*c500*/  SHF.L.U64.HI R18, R18, 0x2, R19 ;  /* 0x0000000212127819 */ /* 0x000fc60000010213 */
[----:B------:R-:W-:Y:S01]  /*c510*/  IMAD.X R21, RZ, RZ, R7, P1 ;  /* 0x000000ffff157224 */ /* 0x000fe200008e0607 */
[----:B------:R-:W-:Y:S01]  /*c520*/  LOP3.LUT R8, R8, 0xfffffffc, RZ, 0xc0, !PT ;  /* 0xfffffffc08087812 */ /* 0x000fe200078ec0ff */
[----:B------:R-:W-:Y:S01]  /*c530*/  IMAD.SHL.U32 R15, R20, 0x8, RZ ;  /* 0x00000008140f7824 */ /* 0x000fe200078e00ff */
[----:B------:R-:W-:Y:S02]  /*c540*/  LOP3.LUT R18, R18, 0x3, RZ, 0xc0, !PT ;  /* 0x0000000312127812 */ /* 0x000fe400078ec0ff */
[----:B------:R-:W-:Y:S02]  /*c550*/  SHF.L.U64.HI R6, R20, 0x3, R21 ;  /* 0x0000000314067819 */ /* 0x000fe40000010215 */
[----:B------:R-:W-:Y:S02]  /*c560*/  LOP3.LUT R15, R15, 0xfffffff8, RZ, 0xc0, !PT ;  /* 0xfffffff80f0f7812 */ /* 0x000fe400078ec0ff */
[----:B------:R-:W-:Y:S02]  /*c570*/  IADD3 R8, P1, PT, R8, UR4, RZ ;  /* 0x0000000408087c10 */ /* 0x000fe4000ff3e0ff */
[----:B------:R-:W-:-:S02]  /*c580*/  LOP3.LUT R6, R6, 0x7, RZ, 0xc0, !PT ;  /* 0x0000000706067812 */ /* 0x000fc400078ec0ff */
[----:B0-----:R-:W-:Y:S02]  /*c590*/  IADD3 R10, P2, PT, R15, R4, RZ ;  /* 0x000000040f0a7210 */ /* 0x001fe40007f5e0ff */
[----:B------:R-:W-:-:S03]  /*c5a0*/  IADD3.X R9, PT, PT, R18, UR5, RZ, P1, !PT ;  /* 0x0000000512097c10 */ /* 0x000fc60008ffe4ff */
[----:B------:R-:W-:Y:S02]  /*c5b0*/  IMAD.X R11, R6, 0x1, R5, P2 ;  /* 0x00000001060b7824 */ /* 0x000fe400010e0605 */
[----:B--2---:R0:W-:Y:S04]  /*c5c0*/  STG.E desc[UR36][R8.64], R13 ;  /* 0x0000000d08007986 */ /* 0x0041e8000c101924 */
[----:B------:R1:W2:Y:S01]  /*c5d0*/  LD.E R15, desc[UR36][R10.64] ;  /* 0x000000240a0f7980 */ /* 0x0002a2000c101900 */
        /* <DEDUP_REMOVED lines=9> */
[----:B0-----:R-:W-:Y:S02]  /*c670*/  IADD3 R8, P1, PT, R12, UR4, RZ ;  /* 0x000000040c087c10 */ /* 0x001fe4000ff3e0ff */
[----:B------:R-:W-:-:S02]  /*c680*/  LOP3.LUT R6, R6, 0x7, RZ, 0xc0, !PT ;  /* 0x0000000706067812 */ /* 0x000fc400078ec0ff */
[----:B-1----:R-:W-:Y:S02]  /*c690*/  IADD3 R10, P2, PT, R19, R4, RZ ;  /* 0x00000004130a7210 */ /* 0x002fe40007f5e0ff */
        /* <DEDUP_REMOVED lines=61> */
[----:B------:R-:W-:Y:S02]  /*ca70*/  LOP3.LUT R6, R6, 0x7, RZ, 0xc0, !PT ;  /* 0x0000000706067812 */ /* 0x000fe400078ec0ff */
[----:B-1----:R-:W-:-:S02]  /*ca80*/  IADD3 R10, P2, PT, R7, R4, RZ ;  /* 0x00000004070a7210 */ /* 0x002fc40007f5e0ff */
[----:B0-----:R-:W-:-:S03]  /*ca90*/  IADD3 R8, P1, PT, R12, UR4, RZ ;  /* 0x000000040c087c10 */ /* 0x001fc6000ff3e0ff */
[----:B------:R-:W-:Y:S01]  /*caa0*/  IMAD.X R11, R6, 0x1, R5, P2 ;  /* 0x00000001060b7824 */ /* 0x000fe200010e0605 */
[----:B------:R-:W-:-:S05]  /*cab0*/  IADD3.X R9, PT, PT, R20, UR5, RZ, P1, !PT ;  /* 0x0000000514097c10 */ /* 0x000fca0008ffe4ff */
[----:B--2---:R0:W-:Y:S04]  /*cac0*/  STG.E desc[UR36][R8.64], R15 ;  /* 0x0000000f08007986 */ /* 0x0041e8000c101924 */
[----:B------:R-:W2:Y:S01]  /*cad0*/  LD.E R11, desc[UR36][R10.64] ;  /* 0x000000240a0b7980 */ /* 0x000ea2000c101900 */
[----:B------:R-:W-:Y:S01]  /*cae0*/  SHF.L.U32 R12, R18, 0x2, RZ ;  /* 0x00000002120c7819 */ /* 0x000fe200000006ff */
[----:B------:R-:W-:Y:S01]  /*caf0*/  VIADD R0, R0, 0x8 ;  /* 0x0000000800007836 */ /* 0x000fe20000000000 */
[----:B------:R-:W-:Y:S01]  /*cb00*/  SHF.L.U64.HI R6, R18, 0x2, R19 ;  /* 0x0000000212067819 */ /* 0x000fe20000010213 */
[----:B------:R-:W-:Y:S01]  /*cb10*/  IMAD.MOV.U32 R7, RZ, RZ, RZ ;  /* 0x000000ffff077224 */ /* 0x000fe200078e00ff */
[----:B------:R-:W-:Y:S02]  /*cb20*/  LOP3.LUT R12, R12, 0xfffffffc, RZ, 0xc0, !PT ;  /* 0xfffffffc0c0c7812 */ /* 0x000fe400078ec0ff */
[----:B------:R-:W-:-:S02]  /*cb30*/  LOP3.LUT R6, R6, 0x3, RZ, 0xc0, !PT ;  /* 0x0000000306067812 */ /* 0x000fc400078ec0ff */
[----:B------:R-:W-:-:S04]  /*cb40*/  IADD3 R12, P1, PT, R12, UR4, RZ ;  /* 0x000000040c0c7c10 */ /* 0x000fc8000ff3e0ff */
[----:B------:R-:W-:-:S05]  /*cb50*/  IADD3.X R13, PT, PT, R6, UR5, RZ, P1, !PT ;  /* 0x00000005060d7c10 */ /* 0x000fca0008ffe4ff */
[----:B--2---:R0:W-:Y:S04]  /*cb60*/  STG.E desc[UR36][R12.64], R11 ;  /* 0x0000000b0c007986 */ /* 0x0041e8000c101924 */
.L_x_191:
[----:B------:R-:W-:Y:S05]  /*cb70*/  BSYNC.RECONVERGENT B1 ;  /* 0x0000000000017941 */ /* 0x000fea0003800200 */
.L_x_190:
[----:B------:R-:W-:Y:S05]  /*cb80*/  @!P0 BRA `(.L_x_186) ;  /* 0x0000000400448947 */ /* 0x000fea0003800000 */
[----:B------:R-:W-:Y:S01]  /*cb90*/  ISETP.GE.U32.AND P1, PT, R24, 0x4, PT ;  /* 0x000000041800780c */ /* 0x000fe20003f26070 */
[----:B------:R-:W-:Y:S01]  /*cba0*/  IMAD.MOV.U32 R6, RZ, RZ, RZ ;  /* 0x000000ffff067224 */ /* 0x000fe200078e00ff */
[----:B------:R-:W-:Y:S01]  /*cbb0*/  LOP3.LUT R14, R14, 0x3, RZ, 0xc0, !PT ;  /* 0x000000030e0e7812 */ /* 0x000fe200078ec0ff */
[----:B------:R-:W-:Y:S01]  /*cbc0*/  BSSY.RECONVERGENT B1, `(.L_x_192) ;  /* 0x000003e000017945 */ /* 0x000fe20003800200 */
[----:B------:R-:W-:Y:S02]  /*cbd0*/  ISETP.GE.U32.AND.EX P1, PT, RZ, RZ, PT, P1 ;  /* 0x000000ffff00720c */ /* 0x000fe40003f26110 */
[----:B------:R-:W-:-:S04]  /*cbe0*/  ISETP.NE.U32.AND P0, PT, R14, RZ, PT ;  /* 0x000000ff0e00720c */ /* 0x000fc80003f05070 */
[----:B------:R-:W-:-:S07]  /*cbf0*/  ISETP.NE.AND.EX P0, PT, R6, RZ, PT, P0 ;  /* 0x000000ff0600720c */ /* 0x000fce0003f05300 */
[----:B------:R-:W-:Y:S06]  /*cc00*/  @!P1 BRA `(.L_x_193) ;  /* 0x0000000000e49947 */ /* 0x000fec0003800000 */
[C---:B0-2---:R-:W-:Y:S01]  /*cc10*/  LEA R8, P1, R0.reuse, R4, 0x3 ;  /* 0x0000000400087211 */ /* 0x045fe200078218ff */
[----:B------:R-:W0:Y:S03]  /*cc20*/  LDCU.64 UR4, c[0x0][0x398] ;  /* 0x00007300ff0477ac */ /* 0x000e260008000a00 */
[----:B------:R-:W-:-:S06]  /*cc30*/  LEA.HI.X R9, R0, R5, R7, 0x3, P1 ;  /* 0x0000000500097211 */ /* 0x000fcc00008f1c07 */
[----:B------:R-:W2:Y:S01]  /*cc40*/  LD.E R9, desc[UR36][R8.64] ;  /* 0x0000002408097980 */ /* 0x000ea2000c101900 */
[----:B------:R-:W-:-:S05]  /*cc50*/  IADD3 R15, P1, PT, R0, 0x1, RZ ;  /* 0x00000001000f7810 */ /* 0x000fca0007f3e0ff */
[----:B------:R-:W-:Y:S02]  /*cc60*/  IMAD.X R18, RZ, RZ, R7, P1 ;  /* 0x000000ffff127224 */ /* 0x000fe400008e0607 */
[----:B------:R-:W-:-:S03]  /*cc70*/  IMAD.SHL.U32 R10, R15, 0x8, RZ ;  /* 0x000000080f0a7824 */ /* 0x000fc600078e00ff */
[----:B------:R-:W-:Y:S02]  /*cc80*/  SHF.L.U64.HI R11, R15, 0x3, R18 ;  /* 0x000000030f0b7819 */ /* 0x000fe40000010212 */
[----:B------:R-:W-:Y:S02]  /*cc90*/  LOP3.LUT R13, R10, 0xfffffff8, RZ, 0xc0, !PT ;  /* 0xfffffff80a0d7812 */ /* 0x000fe400078ec0ff */
[----:B------:R-:W-:Y:S02]  /*cca0*/  LOP3.LUT R20, R11, 0x7, RZ, 0xc0, !PT ;  /* 0x000000070b147812 */ /* 0x000fe400078ec0ff */
[----:B------:R-:W-:Y:S02]  /*ccb0*/  IADD3 R12, P2, PT, R13, R4, RZ ;  /* 0x000000040d0c7210 */ /* 0x000fe40007f5e0ff */
[----:B0-----:R-:W-:-:S03]  /*ccc0*/  LEA R10, P1, R0, UR4, 0x2 ;  /* 0x00000004000a7c11 */ /* 0x001fc6000f8210ff */
[----:B------:R-:W-:Y:S01]  /*ccd0*/  IMAD.X R13, R20, 0x1, R5, P2 ;  /* 0x00000001140d7824 */ /* 0x000fe200010e0605 */
[----:B------:R-:W-:-:S05]  /*cce0*/  LEA.HI.X R11, R0, UR5, R7, 0x2, P1 ;  /* 0x00000005000b7c11 */ /* 0x000fca00088f1407 */
        /* <DEDUP_REMOVED lines=23> */
[C---:B------:R-:W-:Y:S01]  /*ce60*/  IMAD.SHL.U32 R21, R18.reuse, 0x8, RZ ;  /* 0x0000000812157824 */ /* 0x040fe200078e00ff */
        /* <DEDUP_REMOVED lines=10> */
[C---:B------:R-:W-:Y:S01]  /*cf10*/  IMAD.SHL.U32 R12, R18.reuse, 0x4, RZ ;  /* 0x00000004120c7824 */ /* 0x040fe200078e00ff */
[----:B------:R-:W-:Y:S01]  /*cf20*/  SHF.L.U64.HI R7, R18, 0x2, R7 ;  /* 0x0000000212077819 */ /* 0x000fe20000010207 */
[----:B------:R-:W-:-:S03]  /*cf30*/  VIADD R0, R0, 0x4 ;  /* 0x0000000400007836 */ /* 0x000fc60000000000 */
[----:B------:R-:W-:Y:S02]  /*cf40*/  LOP3.LUT R12, R12, 0xfffffffc, RZ, 0xc0, !PT ;  /* 0xfffffffc0c0c7812 */ /* 0x000fe400078ec0ff */
[----:B------:R-:W-:Y:S02]  /*cf50*/  LOP3.LUT R7, R7, 0x3, RZ, 0xc0, !PT ;  /* 0x0000000307077812 */ /* 0x000fe400078ec0ff */
[----:B------:R-:W-:-:S04]  /*cf60*/  IADD3 R12, P1, PT, R12, UR4, RZ ;  /* 0x000000040c0c7c10 */ /* 0x000fc8000ff3e0ff */
[----:B------:R-:W-:Y:S01]  /*cf70*/  IADD3.X R13, PT, PT, R7, UR5, RZ, P1, !PT ;  /* 0x00000005070d7c10 */ /* 0x000fe20008ffe4ff */
[----:B------:R-:W-:-:S04]  /*cf80*/  IMAD.MOV.U32 R7, RZ, RZ, RZ ;  /* 0x000000ffff077224 */ /* 0x000fc800078e00ff */
[----:B--2---:R1:W-:Y:S04]  /*cf90*/  STG.E desc[UR36][R12.64], R11 ;  /* 0x0000000b0c007986 */ /* 0x0043e8000c101924 */
.L_x_193:
[----:B------:R-:W-:Y:S05]  /*cfa0*/  BSYNC.RECONVERGENT B1 ;  /* 0x0000000000017941 */ /* 0x000fea0003800200 */
.L_x_192:
[----:B------:R-:W-:Y:S05]  /*cfb0*/  @!P0 BRA `(.L_x_186) ;  /* 0x0000000000388947 */ /* 0x000fea0003800000 */
.L_x_194:
[C---:B012---:R-:W-:Y:S01]  /*cfc0*/  LEA R8, P0, R0.reuse, R4, 0x3 ;  /* 0x0000000400087211 */ /* 0x047fe200078018ff */
[----:B------:R-:W0:Y:S03]  /*cfd0*/  LDCU.64 UR4, c[0x0][0x398] ;  /* 0x00007300ff0477ac */ /* 0x000e260008000a00 */
[----:B---3--:R-:W-:-:S06]  /*cfe0*/  LEA.HI.X R9, R0, R5, R7, 0x3, P0 ;  /* 0x0000000500097211 */ /* 0x008fcc00000f1c07 */
[----:B------:R-:W2:Y:S01]  /*cff0*/  LD.E R9, desc[UR36][R8.64] ;  /* 0x0000002408097980 */ /* 0x000ea2000c101900 */
[----:B0-----:R-:W-:-:S04]  /*d000*/  LEA R10, P0, R0, UR4, 0x2 ;  /* 0x00000004000a7c11 */ /* 0x001fc8000f8010ff */
[C---:B------:R-:W-:Y:S01]  /*d010*/  LEA.HI.X R11, R0.reuse, UR5, R7, 0x2, P0 ;  /* 0x00000005000b7c11 */ /* 0x040fe200080f1407 */
[----:B------:R-:W-:Y:S01]  /*d020*/  VIADD R0, R0, 0x1 ;  /* 0x0000000100007836 */ /* 0x000fe20000000000 */
[----:B------:R-:W-:Y:S01]  /*d030*/  IADD3 R14, P0, PT, R14, -0x1, RZ ;  /* 0xffffffff0e0e7810 */ /* 0x000fe20007f1e0ff */
[----:B------:R-:W-:-:S03]  /*d040*/  IMAD.MOV.U32 R7, RZ, RZ, RZ ;  /* 0x000000ffff077224 */ /* 0x000fc600078e00ff */
[----:B------:R-:W-:Y:S02]  /*d050*/  IADD3.X R6, PT, PT, R6, -0x1, RZ, P0, !PT ;  /* 0xffffffff06067810 */ /* 0x000fe400007fe4ff */
[----:B------:R-:W-:-:S04]  /*d060*/  ISETP.NE.U32.AND P0, PT, R14, RZ, PT ;  /* 0x000000ff0e00720c */ /* 0x000fc80003f05070 */
[----:B------:R-:W-:Y:S01]  /*d070*/  ISETP.NE.AND.EX P0, PT, R6, RZ, PT, P0 ;  /* 0x000000ff0600720c */ /* 0x000fe20003f05300 */
[----:B--2---:R3:W-:-:S12]  /*d080*/  STG.E desc[UR36][R10.64], R9 ;  /* 0x000000090a007986 */ /* 0x0047d8000c101924 */
[----:B------:R-:W-:Y:S05]  /*d090*/  @P0 BRA `(.L_x_194) ;  /* 0xfffffffc00c80947 */ /* 0x000fea000383ffff */
.L_x_186:
[----:B------:R-:W-:Y:S05]  /*d0a0*/  BSYNC.RECONVERGENT B0 ;  /* 0x0000000000007941 */ /* 0x000fea0003800200 */
.L_x_185:
[----:B------:R4:W5:Y:S01]  /*d0b0*/  ATOMG.E.EXCH.STRONG.GPU PT, RZ, desc[UR36][R2.64], RZ ;  /* 0x800000ff02ff79a8 */ /* 0x000962000c1ef124 */
[----:B------:R-:W-:Y:S01]  /*d0c0*/  MOV R0, 0x8 ;  /* 0x0000000800007802 */ /* 0x000fe20000000f00 */
[----:B------:R-:W-:Y:S02]  /*d0d0*/  IMAD.MOV.U32 R4, RZ, RZ, R16 ;  /* 0x000000ffff047224 */ /* 0x000fe400078e0010 */
[----:B------:R-:W-:Y:S01]  /*d0e0*/  IMAD.MOV.U32 R5, RZ, RZ, R17 ;  /* 0x000000ffff057224 */ /* 0x000fe200078e0011 */
[----:B------:R4:W0:Y:S06]  /*d0f0*/  LDC.64 R6, c[0x4][R0] ;  /* 0x0100000000067b82 */ /* 0x00082c0000000a00 */
[----:B012---:R-:W-:-:S07]  /*d100*/  LEPC R20, `(.L_x_195) ;  /* 0x000000001014794e */ /* 0x007fce0000000000 */
[----:B---345:R-:W-:Y:S05]  /*d110*/  CALL.ABS.NOINC R6 ;  /* 0x0000000006007343 */ /* 0x038fea0003c00000 */
.L_x_195:
[----:B------:R-:W-:Y:S05]  /*d120*/  EXIT ;  /* 0x000000000000794d */ /* 0x000fea0003800000 */
        .weak           $__internal_0_$__cuda_sm20_div_u64
        .type           $__internal_0_$__cuda_sm20_div_u64,@function
        .size           $__internal_0_$__cuda_sm20_div_u64,($__internal_1_$__cuda_sm20_rem_u64 - $__internal_0_$__cuda_sm20_div_u64)
$__internal_0_$__cuda_sm20_div_u64:
[----:B------:R-:W0:Y:S08]  /*d130*/  I2F.U64.RP R53, R22 ;  /* 0x0000001600357312 */ /* 0x000e300000309000 */
[----:B0-----:R-:W0:Y:S02]  /*d140*/  MUFU.RCP R53, R53 ;  /* 0x0000003500357308 */ /* 0x001e240000001000 */
[----:B0-----:R-:W-:-:S06]  /*d150*/  VIADD R14, R53, 0x1ffffffe ;  /* 0x1ffffffe350e7836 */ /* 0x001fcc0000000000 */
[----:B------:R-:W0:Y:S02]  /*d160*/  F2I.U64.TRUNC R14, R14 ;  /* 0x0000000e000e7311 */ /* 0x000e24000020d800 */
[----:B0-----:R-:W-:-:S04]  /*d170*/  IMAD.WIDE.U32 R20, R14, R22, RZ ;  /* 0x000000160e147225 */ /* 0x001fc800078e00ff */
[----:B------:R-:W-:Y:S01]  /*d180*/  IMAD R21, R14, R23, R21 ;  /* 0x000000170e157224 */ /* 0x000fe200078e0215 */
[----:B------:R-:W-:-:S03]  /*d190*/  IADD3 R55, P1, PT, RZ, -R20, RZ ;  /* 0x80000014ff377210 */ /* 0x000fc60007f3e0ff */
[----:B------:R-:W-:Y:S02]  /*d1a0*/  IMAD R21, R15, R22, R21 ;  /* 0x000000160f157224 */ /* 0x000fe400078e0215 */
[----:B------:R-:W-:-:S04]  /*d1b0*/  IMAD.HI.U32 R20, R14, R55, RZ ;  /* 0x000000370e147227 */ /* 0x000fc800078e00ff */
[----:B------:R-:W-:Y:S02]  /*d1c0*/  IMAD.X R57, RZ, RZ, ~R21, P1 ;  /* 0x000000ffff397224 */ /* 0x000fe400008e0e15 */
[----:B------:R-:W-:Y:S02]  /*d1d0*/  IMAD.MOV.U32 R21, RZ, RZ, R14 ;  /* 0x000000ffff157224 */ /* 0x000fe400078e000e */
[-C--:B------:R-:W-:Y:S02]  /*d1e0*/  IMAD R53, R15, R57.reuse, RZ ;  /* 0x000000390f357224 */ /* 0x080fe400078e02ff */
[----:B------:R-:W-:-:S04]  /*d1f0*/  IMAD.WIDE.U32 R20, P1, R14, R57, R20 ;  /* 0x000000390e147225 */ /* 0x000fc80007820014 */
[----:B------:R-:W-:-:S04]  /*d200*/  IMAD.HI.U32 R57, R15, R57, RZ ;  /* 0x000000390f397227 */ /* 0x000fc800078e00ff */
[----:B------:R-:W-:-:S05]  /*d210*/  IMAD.HI.U32 R20, P2, R15, R55, R20 ;  /* 0x000000370f147227 */ /* 0x000fca0007840014 */
[----:B------:R-:W-:Y:S01]  /*d220*/  IADD3 R21, P3, PT, R53, R20, RZ ;  /* 0x0000001435157210 */ /* 0x000fe20007f7e0ff */
[----:B------:R-:W-:-:S04]  /*d230*/  IMAD.X R20, R57, 0x1, R15, P1 ;  /* 0x0000000139147824 */ /* 0x000fc800008e060f */
[----:B------:R-:W-:Y:S01]  /*d240*/  IMAD.WIDE.U32 R14, R21, R22, RZ ;  /* 0x00000016150e7225 */ /* 0x000fe200078e00ff */
[----:B------:R-:W-:-:S03]  /*d250*/  IADD3.X R53, PT, PT, RZ, RZ, R20, P3, P2 ;  /* 0x000000ffff357210 */ /* 0x000fc60001fe4414 */
[----:B------:R-:W-:Y:S01]  /*d260*/  IMAD R15, R21, R23, R15 ;  /* 0x00000017150f7224 */ /* 0x000fe200078e020f */
[----:B------:R-:W-:-:S03]  /*d270*/  IADD3 R55, P1, PT, RZ, -R14, RZ ;  /* 0x8000000eff377210 */ /* 0x000fc60007f3e0ff */
[----:B------:R-:W-:Y:S02]  /*d280*/  IMAD R15, R53, R22, R15 ;  /* 0x00000016350f7224 */ /* 0x000fe400078e020f */
[----:B------:R-:W-:-:S04]  /*d290*/  IMAD.HI.U32 R20, R21, R55, RZ ;  /* 0x0000003715147227 */ /* 0x000fc800078e00ff */
[----:B------:R-:W-:-:S04]  /*d2a0*/  IMAD.X R14, RZ, RZ, ~R15, P1 ;  /* 0x000000ffff0e7224 */ /* 0x000fc800008e0e0f */
[----:B------:R-:W-:-:S04]  /*d2b0*/  IMAD.WIDE.U32 R20, P1, R21, R14, R20 ;  /* 0x0000000e15147225 */ /* 0x000fc80007820014 */
[C---:B------:R-:W-:Y:S02]  /*d2c0*/  IMAD R15, R53.reuse, R14, RZ ;  /* 0x0000000e350f7224 */ /* 0x040fe400078e02ff */
[----:B------:R-:W-:-:S04]  /*d2d0*/  IMAD.HI.U32 R20, P2, R53, R55, R20 ;  /* 0x0000003735147227 */ /* 0x000fc80007840014 */
[----:B------:R-:W-:Y:S01]  /*d2e0*/  IMAD.HI.U32 R14, R53, R14, RZ ;  /* 0x0000000e350e7227 */ /* 0x000fe200078e00ff */
[----:B------:R-:W-:-:S03]  /*d2f0*/  IADD3 R20, P3, PT, R15, R20, RZ ;  /* 0x000000140f147210 */ /* 0x000fc60007f7e0ff */
[----:B------:R-:W-:Y:S02]  /*d300*/  IMAD.X R53, R14, 0x1, R53, P1 ;  /* 0x000000010e357824 */ /* 0x000fe400008e0635 */
[----:B------:R-:W-:-:S03]  /*d310*/  IMAD.HI.U32 R14, R20, R41, RZ ;  /* 0x00000029140e7227 */ /* 0x000fc600078e00ff */
[----:B------:R-:W-:Y:S01]  /*d320*/  IADD3.X R54, PT, PT, RZ, RZ, R53, P3, P2 ;  /* 0x000000ffff367210 */ /* 0x000fe20001fe4435 */
[----:B------:R-:W-:Y:S02]  /*d330*/  IMAD.MOV.U32 R15, RZ, RZ, RZ ;  /* 0x000000ffff0f7224 */ /* 0x000fe400078e00ff */
[----:B------:R-:W-:-:S04]  /*d340*/  IMAD.WIDE.U32 R14, R20, R43, R14 ;  /* 0x0000002b140e7225 */ /* 0x000fc800078e000e */
[C---:B------:R-:W-:Y:S02]  /*d350*/  IMAD R21, R54.reuse, R43, RZ ;  /* 0x0000002b36157224 */ /* 0x040fe400078e02ff */
[----:B------:R-:W-:-:S04]  /*d360*/  IMAD.HI.U32 R14, P1, R54, R41, R14 ;  /* 0x00000029360e7227 */ /* 0x000fc8000782000e */
[----:B------:R-:W-:Y:S01]  /*d370*/  IMAD.HI.U32 R20, R54, R43, RZ ;  /* 0x0000002b36147227 */ /* 0x000fe200078e00ff */
[----:B------:R-:W-:-:S03]  /*d380*/  IADD3 R21, P2, PT, R21, R14, RZ ;  /* 0x0000000e15157210 */ /* 0x000fc60007f5e0ff */
[----:B------:R-:W-:Y:S02]  /*d390*/  IMAD.X R20, RZ, RZ, R20, P1 ;  /* 0x000000ffff147224 */ /* 0x000fe400008e0614 */
[----:B------:R-:W-:-:S04]  /*d3a0*/  IMAD.WIDE.U32 R14, R21, R22, RZ ;  /* 0x00000016150e7225 */ /* 0x000fc800078e00ff */
[----:B------:R-:W-:Y:S01]  /*d3b0*/  IMAD.X R53, RZ, RZ, R20, P2 ;  /* 0x000000ffff357224 */ /* 0x000fe200010e0614 */
[----:B------:R-:W-:Y:S01]  /*d3c0*/  IADD3 R55, P2, PT, -R14, R41, RZ ;  /* 0x000000290e377210 */ /* 0x000fe20007f5e1ff */
[----:B------:R-:W-:-:S03]  /*d3d0*/  IMAD R15, R21, R23, R15 ;  /* 0x00000017150f7224 */ /* 0x000fc600078e020f */
[-C--:B------:R-:W-:Y:S01]  /*d3e0*/  ISETP.GE.U32.AND P1, PT, R55, R22.reuse, PT ;  /* 0x000000163700720c */ /* 0x080fe20003f26070 */
[----:B------:R-:W-:-:S04]  /*d3f0*/  IMAD R14, R53, R22, R15 ;  /* 0x00000016350e7224 */ /* 0x000fc800078e020f */
[----:B------:R-:W-:Y:S01]  /*d400*/  IMAD.X R56, R43, 0x1, ~R14, P2 ;  /* 0x000000012b387824 */ /* 0x000fe200010e0e0e */
[----:B------:R-:W-:Y:S02]  /*d410*/  IADD3 R14, P3, PT, R21, 0x1, RZ ;  /* 0x00000001150e7810 */ /* 0x000fe40007f7e0ff */
[----:B------:R-:W-:Y:S02]  /*d420*/  IADD3 R41, P2, PT, -R22, R55, RZ ;  /* 0x0000003716297210 */ /* 0x000fe40007f5e1ff */
[C---:B------:R-:W-:Y:S01]  /*d430*/  ISETP.GE.U32.AND.EX P1, PT, R56.reuse, R23, PT, P1 ;  /* 0x000000173800720c */ /* 0x040fe20003f26110 */
[----:B------:R-:W-:Y:S02]  /*d440*/  IMAD.X R20, RZ, RZ, R53, P3 ;  /* 0x000000ffff147224 */ /* 0x000fe400018e0635 */
[----:B------:R-:W-:Y:S01]  /*d450*/  IMAD.X R54, R56, 0x1, ~R23, P2 ;  /* 0x0000000138367824 */ /* 0x000fe200010e0e17 */
[----:B------:R-:W-:Y:S02]  /*d460*/  SEL R15, R14, R21, P1 ;  /* 0x000000150e0f7207 */ /* 0x000fe40000800000 */
[----:B------:R-:W-:-:S02]  /*d470*/  SEL R41, R41, R55, P1 ;  /* 0x0000003729297207 */ /* 0x000fc40000800000 */
[----:B------:R-:W-:Y:S02]  /*d480*/  SEL R14, R20, R53, P1 ;  /* 0x00000035140e7207 */ /* 0x000fe40000800000 */
[----:B------:R-:W-:Y:S02]  /*d490*/  IADD3 R20, P3, PT, R15, 0x1, RZ ;  /* 0x000000010f147810 */ /* 0x000fe40007f7e0ff */
[----:B------:R-:W-:Y:S02]  /*d4a0*/  SEL R54, R54, R56, P1 ;  /* 0x0000003836367207 */ /* 0x000fe40000800000 */
[----:B------:R-:W-:Y:S01]  /*d4b0*/  ISETP.GE.U32.AND P1, PT, R41, R22, PT ;  /* 0x000000162900720c */ /* 0x000fe20003f26070 */
[----:B------:R-:W-:Y:S01]  /*d4c0*/  IMAD.X R21, RZ, RZ, R14, P3 ;  /* 0x000000ffff157224 */ /* 0x000fe200018e060e */
[----:B------:R-:W-:Y:S02]  /*d4d0*/  ISETP.NE.U32.AND P2, PT, R22, RZ, PT ;  /* 0x000000ff1600720c */ /* 0x000fe40003f45070 */
[----:B------:R-:W-:-:S02]  /*d4e0*/  ISETP.GE.U32.AND.EX P1, PT, R54, R23, PT, P1 ;  /* 0x000000173600720c */ /* 0x000fc40003f26110 */
[----:B------:R-:W-:Y:S02]  /*d4f0*/  ISETP.NE.AND.EX P2, PT, R23, RZ, PT, P2 ;  /* 0x000000ff1700720c */ /* 0x000fe40003f45320 */
[----:B------:R-:W-:Y:S01]  /*d500*/  SEL R20, R20, R15, P1 ;  /* 0x0000000f14147207 */ /* 0x000fe20000800000 */
[----:B------:R-:W-:Y:S01]  /*d510*/  IMAD.MOV.U32 R15, RZ, RZ, 0x0 ;  /* 0x00000000ff0f7424 */ /* 0x000fe200078e00ff */
[----:B------:R-:W-:Y:S01]  /*d520*/  SEL R21, R21, R14, P1 ;  /* 0x0000000e15157207 */ /* 0x000fe20000800000 */
[----:B------:R-:W-:Y:S01]  /*d530*/  IMAD.MOV.U32 R14, RZ, RZ, R40 ;  /* 0x000000ffff0e7224 */ /* 0x000fe200078e0028 */
[----:B------:R-:W-:Y:S02]  /*d540*/  SEL R20, R20, 0xffffffff, P2 ;  /* 0xffffffff14147807 */ /* 0x000fe40001000000 */
[----:B------:R-:W-:Y:S01]  /*d550*/  SEL R21, R21, 0xffffffff, P2 ;  /* 0xffffffff15157807 */ /* 0x000fe20001000000 */
[----:B------:R-:W-:Y:S06]  /*d560*/  RET.REL.NODEC R14 `(_Z19calculatePathWeightPdPyS_PiS1_yy) ;  /* 0xffffff280ea47950 */ /* 0x000fec0003c3ffff */
        .weak           $__internal_1_$__cuda_sm20_rem_u64
        .type           $__internal_1_$__cuda_sm20_rem_u64,@function
        .size           $__internal_1_$__cuda_sm20_rem_u64,(.L_x_198 - $__internal_1_$__cuda_sm20_rem_u64)
$__internal_1_$__cuda_sm20_rem_u64:
        /* <DEDUP_REMOVED lines=23> */
[----:B------:R-:W-:Y:S02]  /*d6e0*/  IMAD.X R14, RZ, RZ, ~R15, P1 ;  /* 0x000000ffff0e7224 */ /* 0x000fe400008e0e0f */
[----:B------:R-:W-:Y:S02]  /*d6f0*/  IMAD.MOV.U32 R15, RZ, RZ, RZ ;  /* 0x000000ffff0f7224 */ /* 0x000fe400078e00ff */
        /* <DEDUP_REMOVED lines=21> */
[----:B------:R-:W-:Y:S01]  /*d850*/  IADD3 R15, P2, PT, -R22, R43, RZ ;  /* 0x0000002b160f7210 */ /* 0x000fe20007f5e1ff */
[----:B------:R-:W-:-:S03]  /*d860*/  IMAD.MOV.U32 R39, RZ, RZ, 0x0 ;  /* 0x00000000ff277424 */ /* 0x000fc600078e00ff */
[C---:B------:R-:W-:Y:S01]  /*d870*/  ISETP.GE.U32.AND.EX P1, PT, R20.reuse, R23, PT, P1 ;  /* 0x000000171400720c */ /* 0x040fe20003f26110 */
[----:B------:R-:W-:Y:S01]  /*d880*/  IMAD.X R14, R20, 0x1, ~R23, P2 ;  /* 0x00000001140e7824 */ /* 0x000fe200010e0e17 */
[----:B------:R-:W-:Y:S02]  /*d890*/  ISETP.NE.U32.AND P2, PT, R22, RZ, PT ;  /* 0x000000ff1600720c */ /* 0x000fe40003f45070 */
[----:B------:R-:W-:Y:S02]  /*d8a0*/  SEL R15, R15, R43, P1 ;  /* 0x0000002b0f0f7207 */ /* 0x000fe40000800000 */
[----:B------:R-:W-:Y:S02]  /*d8b0*/  SEL R14, R14, R20, P1 ;  /* 0x000000140e0e7207 */ /* 0x000fe40000800000 */
[----:B------:R-:W-:Y:S02]  /*d8c0*/  IADD3 R36, P3, PT, -R22, R15, RZ ;  /* 0x0000000f16247210 */ /* 0x000fe40007f7e1ff */
[----:B------:R-:W-:-:S02]  /*d8d0*/  ISETP.GE.U32.AND P1, PT, R15, R22, PT ;  /* 0x000000160f00720c */ /* 0x000fc40003f26070 */
[----:B------:R-:W-:Y:S01]  /*d8e0*/  ISETP.NE.AND.EX P2, PT, R23, RZ, PT, P2 ;  /* 0x000000ff1700720c */ /* 0x000fe20003f45320 */
[C---:B------:R-:W-:Y:S01]  /*d8f0*/  IMAD.X R43, R14.reuse, 0x1, ~R23, P3 ;  /* 0x000000010e2b7824 */ /* 0x040fe200018e0e17 */
[----:B------:R-:W-:-:S04]  /*d900*/  ISETP.GE.U32.AND.EX P1, PT, R14, R23, PT, P1 ;  /* 0x000000170e00720c */ /* 0x000fc80003f26110 */
[----:B------:R-:W-:Y:S02]  /*d910*/  SEL R36, R36, R15, P1 ;  /* 0x0000000f24247207 */ /* 0x000fe40000800000 */
[----:B------:R-:W-:Y:S02]  /*d920*/  SEL R43, R43, R14, P1 ;  /* 0x0000000e2b2b7207 */ /* 0x000fe40000800000 */
[----:B------:R-:W-:Y:S02]  /*d930*/  SEL R36, R36, 0xffffffff, P2 ;  /* 0xffffffff24247807 */ /* 0x000fe40001000000 */
[----:B------:R-:W-:Y:S01]  /*d940*/  SEL R43, R43, 0xffffffff, P2 ;  /* 0xffffffff2b2b7807 */ /* 0x000fe20001000000 */
[----:B------:R-:W-:Y:S06]  /*d950*/  RET.REL.NODEC R38 `(_Z19calculatePathWeightPdPyS_PiS1_yy) ;  /* 0xffffff2426a87950 */ /* 0x000fec0003c3ffff */
.L_x_196:
[----:B------:R-:W-:-:S00]  /*d960*/  BRA `(.L_x_196) ;  /* 0xfffffffc00fc7947 */ /* 0x000fc0000383ffff */
[----:B------:R-:W-:-:S00]  /*d970*/  NOP ;  /* 0x0000000000007918 */ /* 0x000fc00000000000 */
        /* <DEDUP_REMOVED lines=8> */
.L_x_198:


//--------------------- .nv.shared._Z19calculatePathWeightPdPyS_PiS1_yy --------------------------
	.section	.nv.shared._Z19calculatePathWeightPdPyS_PiS1_yy,"aw",@nobits
	.sectionflags	@""
	.align	16
	.zero		1024


//--------------------- .nv.shared.reserved.0     --------------------------
	.section	.nv.shared.reserved.0,"aw",@nobits
	.weak		__nv_reservedSMEM_offset_0_alias
	.size		__nv_reservedSMEM_offset_0_alias, 0, 64
	.other		__nv_reservedSMEM_offset_0_alias,@"STO_CUDA_RESERVED_SHARED STV_DEFAULT"
__nv_reservedSMEM_offset_0_alias:
	.zero		0
	.zero		64


//--------------------- .nv.constant0._Z19calculatePathWeightPdPyS_PiS1_yy --------------------------
	.section	.nv.constant0._Z19calculatePathWeightPdPyS_PiS1_yy,"a",@progbits
	.sectionflags	@""
	.align	4
.nv.constant0._Z19calculatePathWeightPdPyS_PiS1_yy:
	.zero		952


//--------------------- SYMBOLS --------------------------

	.type		.nv.reservedSmem.offset0,@object
	.size		.nv.reservedSmem.offset0,0x4
	.type		.nv.reservedSmem.cap,@object
	.size		.nv.reservedSmem.cap,0x4
	.type		malloc,@function
	.type		free,@function
